	.target	sm_80

	.elftype	@"ET_EXEC"


//--------------------- .note.nv.tkinfo           --------------------------
	.section	.note.nv.tkinfo,"",@"SHT_NOTE"
	.sectionflags	@"SHF_NOTE_NV_TKINFO"
	.tkinfo
        /*0018*/ 	.word	0x00000002
        /*0030*/ 	.string	""
        /*0030*/ 	.string	"ptxas"
        /*0030*/ 	.string	"Cuda compilation tools, release 13.0, V13.0.88"
        /*0030*/ 	.string	"Build cuda_13.0.r13.0/compiler.36424714_0"
        /*0030*/ 	.string	"-v  -suppress-debug-info  -lineinfo  -arch sm_80 "



//--------------------- .note.nv.cuinfo           --------------------------
	.section	.note.nv.cuinfo,"",@"SHT_NOTE"
	.sectionflags	@"SHF_NOTE_NV_CUINFO"
        /*0018*/ 	.short	0x0002
        /*001a*/ 	.short	0x0050
        /*001c*/ 	.short	0x0082
	.zero		2


//--------------------- .nv.info                  --------------------------
	.section	.nv.info,"",@"SHT_CUDA_INFO"
	.align	4


	//----- nvinfo : EIATTR_REGCOUNT
	.align		4
        /*0000*/ 	.byte	0x04, 0x2f
        /*0002*/ 	.short	(.L_2 - .L_1)
	.align		4
.L_1:
        /*0004*/ 	.word	index@(attn_fwd)
        /*0008*/ 	.word	0x000000ec


	//----- nvinfo : EIATTR_FRAME_SIZE
	.align		4
.L_2:
        /*000c*/ 	.byte	0x04, 0x11
        /*000e*/ 	.short	(.L_4 - .L_3)
	.align		4
.L_3:
        /*0010*/ 	.word	index@(attn_fwd)
        /*0014*/ 	.word	0x00000000


	//----- nvinfo : EIATTR_MIN_STACK_SIZE
	.align		4
.L_4:
        /*0018*/ 	.byte	0x04, 0x12
        /*001a*/ 	.short	(.L_6 - .L_5)
	.align		4
.L_5:
        /*001c*/ 	.word	index@(attn_fwd)
        /*0020*/ 	.word	0x00000000
.L_6:


//--------------------- .nv.info.attn_fwd         --------------------------
	.section	.nv.info.attn_fwd,"",@"SHT_CUDA_INFO"
	.sectionflags	@""
	.align	4


	//----- nvinfo : EIATTR_CUDA_API_VERSION
	.align		4
        /*0000*/ 	.byte	0x04, 0x37
        /*0002*/ 	.short	(.L_8 - .L_7)
.L_7:
        /*0004*/ 	.word	0x00000082


	//----- nvinfo : EIATTR_SW2861232_WAR
	.align		4
.L_8:
        /*0008*/ 	.byte	0x01, 0x35
	.zero		2


	//----- nvinfo : EIATTR_PARAM_CBANK
	.align		4
        /*000c*/ 	.byte	0x04, 0x0a
        /*000e*/ 	.short	(.L_10 - .L_9)
	.align		4
.L_9:
        /*0010*/ 	.word	index@(.nv.constant0.attn_fwd)
        /*0014*/ 	.short	0x0160
        /*0016*/ 	.short	0x0088


	//----- nvinfo : EIATTR_CBANK_PARAM_SIZE
	.align		4
.L_10:
        /*0018*/ 	.byte	0x03, 0x19
        /*001a*/ 	.short	0x0088


	//----- nvinfo : EIATTR_KPARAM_INFO
	.align		4
        /*001c*/ 	.byte	0x04, 0x17
        /*001e*/ 	.short	(.L_12 - .L_11)
.L_11:
        /*0020*/ 	.word	0x00000000
        /*0024*/ 	.short	0x0019
        /*0026*/ 	.short	0x0080
        /*0028*/ 	.byte	0x00, 0xf4, 0x21, 0x00


	//----- nvinfo : EIATTR_KPARAM_INFO
	.align		4
.L_12:
        /*002c*/ 	.byte	0x04, 0x17
        /*002e*/ 	.short	(.L_14 - .L_13)
.L_13:
        /*0030*/ 	.word	0x00000000
        /*0034*/ 	.short	0x0018
        /*0036*/ 	.short	0x0078
        /*0038*/ 	.byte	0x00, 0xf4, 0x21, 0x00


	//----- nvinfo : EIATTR_KPARAM_INFO
	.align		4
.L_14:
        /*003c*/ 	.byte	0x04, 0x17
        /*003e*/ 	.short	(.L_16 - .L_15)
.L_15:
        /*0040*/ 	.word	0x00000000
        /*0044*/ 	.short	0x0017
        /*0046*/ 	.short	0x0070
        /*0048*/ 	.byte	0x00, 0xf0, 0x11, 0x00


	//----- nvinfo : EIATTR_KPARAM_INFO
	.align		4
.L_16:
        /*004c*/ 	.byte	0x04, 0x17
        /*004e*/ 	.short	(.L_18 - .L_17)
.L_17:
        /*0050*/ 	.word	0x00000000
        /*0054*/ 	.short	0x0016
        /*0056*/ 	.short	0x006c
        /*0058*/ 	.byte	0x00, 0xf0, 0x11, 0x00


	//----- nvinfo : EIATTR_KPARAM_INFO
	.align		4
.L_18:
        /*005c*/ 	.byte	0x04, 0x17
        /*005e*/ 	.short	(.L_20 - .L_19)
.L_19:
        /*0060*/ 	.word	0x00000000
        /*0064*/ 	.short	0x0015
        /*0066*/ 	.short	0x0068
        /*0068*/ 	.byte	0x00, 0xf0, 0x11, 0x00


	//----- nvinfo : EIATTR_KPARAM_INFO
	.align		4
.L_20:
        /*006c*/ 	.byte	0x04, 0x17
        /*006e*/ 	.short	(.L_22 - .L_21)
.L_21:
        /*0070*/ 	.word	0x00000000
        /*0074*/ 	.short	0x0014
        /*0076*/ 	.short	0x0064
        /*0078*/ 	.byte	0x00, 0xf0, 0x11, 0x00


	//----- nvinfo : EIATTR_KPARAM_INFO
	.align		4
.L_22:
        /*007c*/ 	.byte	0x04, 0x17
        /*007e*/ 	.short	(.L_24 - .L_23)
.L_23:
        /*0080*/ 	.word	0x00000000
        /*0084*/ 	.short	0x0013
        /*0086*/ 	.short	0x0060
        /*0088*/ 	.byte	0x00, 0xf0, 0x11, 0x00


	//----- nvinfo : EIATTR_KPARAM_INFO
	.align		4
.L_24:
        /*008c*/ 	.byte	0x04, 0x17
        /*008e*/ 	.short	(.L_26 - .L_25)
.L_25:
        /*0090*/ 	.word	0x00000000
        /*0094*/ 	.short	0x0012
        /*0096*/ 	.short	0x005c
        /*0098*/ 	.byte	0x00, 0xf0, 0x11, 0x00


	//----- nvinfo : EIATTR_KPARAM_INFO
	.align		4
.L_26:
        /*009c*/ 	.byte	0x04, 0x17
        /*009e*/ 	.short	(.L_28 - .L_27)
.L_27:
        /*00a0*/ 	.word	0x00000000
        /*00a4*/ 	.short	0x0011
        /*00a6*/ 	.short	0x0058
        /*00a8*/ 	.byte	0x00, 0xf0, 0x11, 0x00


	//----- nvinfo : EIATTR_KPARAM_INFO
	.align		4
.L_28:
        /*00ac*/ 	.byte	0x04, 0x17
        /*00ae*/ 	.short	(.L_30 - .L_29)
.L_29:
        /*00b0*/ 	.word	0x00000000
        /*00b4*/ 	.short	0x0010
        /*00b6*/ 	.short	0x0054
        /*00b8*/ 	.byte	0x00, 0xf0, 0x11, 0x00


	//----- nvinfo : EIATTR_KPARAM_INFO
	.align		4
.L_30:
        /*00bc*/ 	.byte	0x04, 0x17
        /*00be*/ 	.short	(.L_32 - .L_31)
.L_31:
        /*00c0*/ 	.word	0x00000000
        /*00c4*/ 	.short	0x000f
        /*00c6*/ 	.short	0x0050
        /*00c8*/ 	.byte	0x00, 0xf0, 0x11, 0x00


	//----- nvinfo : EIATTR_KPARAM_INFO
	.align		4
.L_32:
        /*00cc*/ 	.byte	0x04, 0x17
        /*00ce*/ 	.short	(.L_34 - .L_33)
.L_33:
        /*00d0*/ 	.word	0x00000000
        /*00d4*/ 	.short	0x000e
        /*00d6*/ 	.short	0x004c
        /*00d8*/ 	.byte	0x00, 0xf0, 0x11, 0x00


	//----- nvinfo : EIATTR_KPARAM_INFO
	.align		4
.L_34:
        /*00dc*/ 	.byte	0x04, 0x17
        /*00de*/ 	.short	(.L_36 - .L_35)
.L_35:
        /*00e0*/ 	.word	0x00000000
        /*00e4*/ 	.short	0x000d
        /*00e6*/ 	.short	0x0048
        /*00e8*/ 	.byte	0x00, 0xf0, 0x11, 0x00


	//----- nvinfo : EIATTR_KPARAM_INFO
	.align		4
.L_36:
        /*00ec*/ 	.byte	0x04, 0x17
        /*00ee*/ 	.short	(.L_38 - .L_37)
.L_37:
        /*00f0*/ 	.word	0x00000000
        /*00f4*/ 	.short	0x000c
        /*00f6*/ 	.short	0x0044
        /*00f8*/ 	.byte	0x00, 0xf0, 0x11, 0x00


	//----- nvinfo : EIATTR_KPARAM_INFO
	.align		4
.L_38:
        /*00fc*/ 	.byte	0x04, 0x17
        /*00fe*/ 	.short	(.L_40 - .L_39)
.L_39:
        /*0100*/ 	.word	0x00000000
        /*0104*/ 	.short	0x000b
        /*0106*/ 	.short	0x0040
        /*0108*/ 	.byte	0x00, 0xf0, 0x11, 0x00


	//----- nvinfo : EIATTR_KPARAM_INFO
	.align		4
.L_40:
        /*010c*/ 	.byte	0x04, 0x17
        /*010e*/ 	.short	(.L_42 - .L_41)
.L_41:
        /*0110*/ 	.word	0x00000000
        /*0114*/ 	.short	0x000a
        /*0116*/ 	.short	0x003c
        /*0118*/ 	.byte	0x00, 0xf0, 0x11, 0x00


	//----- nvinfo : EIATTR_KPARAM_INFO
	.align		4
.L_42:
        /*011c*/ 	.byte	0x04, 0x17
        /*011e*/ 	.short	(.L_44 - .L_43)
.L_43:
        /*0120*/ 	.word	0x00000000
        /*0124*/ 	.short	0x0009
        /*0126*/ 	.short	0x0038
        /*0128*/ 	.byte	0x00, 0xf0, 0x11, 0x00


	//----- nvinfo : EIATTR_KPARAM_INFO
	.align		4
.L_44:
        /*012c*/ 	.byte	0x04, 0x17
        /*012e*/ 	.short	(.L_46 - .L_45)
.L_45:
        /*0130*/ 	.word	0x00000000
        /*0134*/ 	.short	0x0008
        /*0136*/ 	.short	0x0034
        /*0138*/ 	.byte	0x00, 0xf0, 0x11, 0x00


	//----- nvinfo : EIATTR_KPARAM_INFO
	.align		4
.L_46:
        /*013c*/ 	.byte	0x04, 0x17
        /*013e*/ 	.short	(.L_48 - .L_47)
.L_47:
        /*0140*/ 	.word	0x00000000
        /*0144*/ 	.short	0x0007
        /*0146*/ 	.short	0x0030
        /*0148*/ 	.byte	0x00, 0xf0, 0x11, 0x00


	//----- nvinfo : EIATTR_KPARAM_INFO
	.align		4
.L_48:
        /*014c*/ 	.byte	0x04, 0x17
        /*014e*/ 	.short	(.L_50 - .L_49)
.L_49:
        /*0150*/ 	.word	0x00000000
        /*0154*/ 	.short	0x0006
        /*0156*/ 	.short	0x002c
        /*0158*/ 	.byte	0x00, 0xf0, 0x11, 0x00


	//----- nvinfo : EIATTR_KPARAM_INFO
	.align		4
.L_50:
        /*015c*/ 	.byte	0x04, 0x17
        /*015e*/ 	.short	(.L_52 - .L_51)
.L_51:
        /*0160*/ 	.word	0x00000000
        /*0164*/ 	.short	0x0005
        /*0166*/ 	.short	0x0028
        /*0168*/ 	.byte	0x00, 0xf0, 0x11, 0x00


	//----- nvinfo : EIATTR_KPARAM_INFO
	.align		4
.L_52:
        /*016c*/ 	.byte	0x04, 0x17
        /*016e*/ 	.short	(.L_54 - .L_53)
.L_53:
        /*0170*/ 	.word	0x00000000
        /*0174*/ 	.short	0x0004
        /*0176*/ 	.short	0x0020
        /*0178*/ 	.byte	0x00, 0xf4, 0x21, 0x00


	//----- nvinfo : EIATTR_KPARAM_INFO
	.align		4
.L_54:
        /*017c*/ 	.byte	0x04, 0x17
        /*017e*/ 	.short	(.L_56 - .L_55)
.L_55:
        /*0180*/ 	.word	0x00000000
        /*0184*/ 	.short	0x0003
        /*0186*/ 	.short	0x0018
        /*0188*/ 	.byte	0x00, 0xf4, 0x21, 0x00


	//----- nvinfo : EIATTR_KPARAM_INFO
	.align		4
.L_56:
        /*018c*/ 	.byte	0x04, 0x17
        /*018e*/ 	.short	(.L_58 - .L_57)
.L_57:
        /*0190*/ 	.word	0x00000000
        /*0194*/ 	.short	0x0002
        /*0196*/ 	.short	0x0010
        /*0198*/ 	.byte	0x00, 0xf4, 0x21, 0x00


	//----- nvinfo : EIATTR_KPARAM_INFO
	.align		4
.L_58:
        /*019c*/ 	.byte	0x04, 0x17
        /*019e*/ 	.short	(.L_60 - .L_59)
.L_59:
        /*01a0*/ 	.word	0x00000000
        /*01a4*/ 	.short	0x0001
        /*01a6*/ 	.short	0x0008
        /*01a8*/ 	.byte	0x00, 0xf4, 0x21, 0x00


	//----- nvinfo : EIATTR_KPARAM_INFO
	.align		4
.L_60:
        /*01ac*/ 	.byte	0x04, 0x17
        /*01ae*/ 	.short	(.L_62 - .L_61)
.L_61:
        /*01b0*/ 	.word	0x00000000
        /*01b4*/ 	.short	0x0000
        /*01b6*/ 	.short	0x0000
        /*01b8*/ 	.byte	0x00, 0xf4, 0x21, 0x00


	//----- nvinfo : EIATTR_MAXREG_COUNT
	.align		4
.L_62:
        /*01bc*/ 	.byte	0x03, 0x1b
        /*01be*/ 	.short	0x00ff


	//----- nvinfo : EIATTR_NUM_BARRIERS
	.align		4
        /*01c0*/ 	.byte	0x02, 0x4c
        /*01c2*/ 	.byte	0x01
	.zero		1


	//----- nvinfo : EIATTR_MERCURY_ISA_VERSION
	.align		4
        /*01c4*/ 	.byte	0x03, 0x5f
        /*01c6*/ 	.short	0x0000


	//----- nvinfo : EIATTR_COOP_GROUP_MASK_REGIDS
	.align		4
        /*01c8*/ 	.byte	0x04, 0x29
        /*01ca*/ 	.short	(.L_64 - .L_63)


	//   ....[0]....
.L_63:
        /*01cc*/ 	.word	0xffffffff


	//   ....[1]....
        /*01d0*/ 	.word	0xffffffff


	//   ....[2]....
        /*01d4*/ 	.word	0xffffffff


	//   ....[3]....
        /*01d8*/ 	.word	0xffffffff


	//   ....[4]....
        /*01dc*/ 	.word	0xffffffff


	//   ....[5]....
        /*01e0*/ 	.word	0xffffffff


	//   ....[6]....
        /*01e4*/ 	.word	0xffffffff


	//   ....[7]....
        /*01e8*/ 	.word	0xffffffff


	//   ....[8]....
        /*01ec*/ 	.word	0xffffffff


	//   ....[9]....
        /*01f0*/ 	.word	0xffffffff


	//   ....[10]....
        /*01f4*/ 	.word	0xffffffff


	//   ....[11]....
        /*01f8*/ 	.word	0xffffffff


	//   ....[12]....
        /*01fc*/ 	.word	0xffffffff


	//   ....[13]....
        /*0200*/ 	.word	0xffffffff


	//   ....[14]....
        /*0204*/ 	.word	0xffffffff


	//   ....[15]....
        /*0208*/ 	.word	0xffffffff


	//----- nvinfo : EIATTR_COOP_GROUP_INSTR_OFFSETS
	.align		4
.L_64:
        /*020c*/ 	.byte	0x04, 0x28
        /*020e*/ 	.short	(.L_66 - .L_65)


	//   ....[0]....
.L_65:
        /*0210*/ 	.word	0x00002ef0


	//   ....[1]....
        /*0214*/ 	.word	0x000030a0


	//   ....[2]....
        /*0218*/ 	.word	0x000030e0


	//   ....[3]....
        /*021c*/ 	.word	0x00003350


	//   ....[4]....
        /*0220*/ 	.word	0x000033c0


	//   ....[5]....
        /*0224*/ 	.word	0x000033d0


	//   ....[6]....
        /*0228*/ 	.word	0x00003400


	//   ....[7]....
        /*022c*/ 	.word	0x00003470


	//   ....[8]....
        /*0230*/ 	.word	0x000043b0


	//   ....[9]....
        /*0234*/ 	.word	0x000043c0


	//   ....[10]....
        /*0238*/ 	.word	0x000043d0


	//   ....[11]....
        /*023c*/ 	.word	0x000043e0


	//   ....[12]....
        /*0240*/ 	.word	0x00004490


	//   ....[13]....
        /*0244*/ 	.word	0x000044b0


	//   ....[14]....
        /*0248*/ 	.word	0x000044d0


	//   ....[15]....
        /*024c*/ 	.word	0x000044e0


	//----- nvinfo : EIATTR_EXIT_INSTR_OFFSETS
	.align		4
.L_66:
        /*0250*/ 	.byte	0x04, 0x1c
        /*0252*/ 	.short	(.L_68 - .L_67)


	//   ....[0]....
.L_67:
        /*0254*/ 	.word	0x00007630


	//----- nvinfo : EIATTR_REQNTID
	.align		4
.L_68:
        /*0258*/ 	.byte	0x04, 0x10
        /*025a*/ 	.short	(.L_70 - .L_69)
.L_69:
        /*025c*/ 	.word	0x00000100
        /*0260*/ 	.word	0x00000001
        /*0264*/ 	.word	0x00000001
.L_70:


//--------------------- .nv.callgraph             --------------------------
	.section	.nv.callgraph,"",@"SHT_CUDA_CALLGRAPH"
	.align	4
	.sectionentsize	8
	.align		4
        /*0000*/ 	.word	0x00000000
	.align		4
        /*0004*/ 	.word	0xffffffff
	.align		4
        /*0008*/ 	.word	0x00000000
	.align		4
        /*000c*/ 	.word	0xfffffffe
	.align		4
        /*0010*/ 	.word	0x00000000
	.align		4
        /*0014*/ 	.word	0xfffffffd
	.align		4
        /*0018*/ 	.word	0x00000000
	.align		4
        /*001c*/ 	.word	0xfffffffc


//--------------------- .nv.rel.action            --------------------------
	.section	.nv.rel.action,"",@"SHT_CUDA_RELOCINFO"
	.align	8
	.sectionentsize	8
        /*0000*/ 	.byte	0x73, 0x00, 0x00, 0x00, 0x00, 0x00, 0x00, 0x00, 0x00, 0x00, 0x00, 0x11, 0x25, 0x00, 0x05, 0x36


//--------------------- .nv.constant4             --------------------------
	.section	.nv.constant4,"a",@progbits
	.align	8
	.align		8
.nv.constant4:
        /*0000*/ 	.dword	_$_str


//--------------------- .nv.constant0.attn_fwd    --------------------------
	.section	.nv.constant0.attn_fwd,"a",@progbits
	.sectionflags	@""
	.align	4
.nv.constant0.attn_fwd:
	.zero		488


//--------------------- .text.attn_fwd            --------------------------
	.section	.text.attn_fwd,"ax",@progbits
	.sectioninfo	@"SHI_REGISTERS=236"
	.align	128
        .global         attn_fwd
        .type           attn_fwd,@function
        .size           attn_fwd,(.L_x_3 - attn_fwd)
        .other          attn_fwd,@"STO_CUDA_ENTRY STV_DEFAULT"
attn_fwd:
.text.attn_fwd:
[----:B------:R-:W-:Y:S02]  /*0000*/  MOV R1, c[0x0][0x28] ;  /* 0x00000a0000017a02 */ /* 0x000fe40000000f00 */
[----:B------:R-:W0:Y:S01]  /*0010*/  S2R R5, SR_CTAID.X ;  /* 0x0000000000057919 */ /* 0x000e220000002500 */
[----:B------:R-:W-:Y:S01]  /*0020*/  MOV R59, c[0x0][0x198] ;  /* 0x00006600003b7a02 */ /* 0x000fe20000000f00 */
[----:B------:R-:W-:Y:S02]  /*0030*/  ULDC.64 UR6, c[0x0][0x118] ;  /* 0x0000460000067ab9 */ /* 0x000fe40000000a00 */
[----:B------:R-:W0:Y:S01]  /*0040*/  S2R R0, SR_TID.X ;  /* 0x0000000000007919 */ /* 0x000e220000002100 */
[C---:B------:R-:W-:Y:S01]  /*0050*/  SHF.L.U32 R19, R59.reuse, 0x4, RZ ;  /* 0x000000043b137819 */ /* 0x040fe200000006ff */
[C---:B------:R-:W-:Y:S01]  /*0060*/  IMAD R27, R59.reuse, 0x14, RZ ;  /* 0x000000143b1b7824 */ /* 0x040fe200078e02ff */
[C---:B------:R-:W-:Y:S01]  /*0070*/  SHF.L.U32 R15, R59.reuse, 0x3, RZ ;  /* 0x000000033b0f7819 */ /* 0x040fe200000006ff */
[----:B------:R-:W1:Y:S01]  /*0080*/  S2R R2, SR_CTAID.Y ;  /* 0x0000000000027919 */ /* 0x000e620000002600 */
[C---:B------:R-:W-:Y:S01]  /*0090*/  IMAD R25, R59.reuse, 0xa, RZ ;  /* 0x0000000a3b197824 */ /* 0x040fe200078e02ff */
[C---:B------:R-:W-:Y:S01]  /*00a0*/  SHF.L.U32 R21, R59.reuse, 0x5, RZ ;  /* 0x000000053b157819 */ /* 0x040fe200000006ff */
[C---:B------:R-:W-:Y:S01]  /*00b0*/  IMAD R23, R59.reuse, 0x50, RZ ;  /* 0x000000503b177824 */ /* 0x040fe200078e02ff */
[C---:B------:R-:W-:Y:S01]  /*00c0*/  SHF.L.U32 R29, R59.reuse, 0x1, RZ ;  /* 0x000000013b1d7819 */ /* 0x040fe200000006ff */
[C---:B------:R-:W-:Y:S01]  /*00d0*/  IMAD R13, R59.reuse, 0x6, RZ ;  /* 0x000000063b0d7824 */ /* 0x040fe200078e02ff */
[C---:B------:R-:W-:Y:S01]  /*00e0*/  SHF.L.U32 R35, R59.reuse, 0x2, RZ ;  /* 0x000000023b237819 */ /* 0x040fe200000006ff */
[----:B------:R-:W-:-:S02]  /*00f0*/  IMAD R31, R59, 0x28, RZ ;  /* 0x000000283b1f7824 */ /* 0x000fc400078e02ff */
[C---:B------:R-:W-:Y:S02]  /*0100*/  IMAD R165, R59.reuse, 0x60, RZ ;  /* 0x000000603ba57824 */ /* 0x040fe400078e02ff */
[C---:B------:R-:W-:Y:S02]  /*0110*/  IMAD R39, R59.reuse, 0x18, RZ ;  /* 0x000000183b277824 */ /* 0x040fe400078e02ff */
[C---:B------:R-:W-:Y:S02]  /*0120*/  IMAD R11, R59.reuse, 0x3, RZ ;  /* 0x000000033b0b7824 */ /* 0x040fe400078e02ff */
[C---:B------:R-:W-:Y:S02]  /*0130*/  IMAD R47, R59.reuse, 0x30, RZ ;  /* 0x000000303b2f7824 */ /* 0x040fe400078e02ff */
[C---:B------:R-:W-:Y:S02]  /*0140*/  IMAD R37, R59.reuse, 0xc, RZ ;  /* 0x0000000c3b257824 */ /* 0x040fe400078e02ff */
[C---:B------:R-:W-:Y:S01]  /*0150*/  IMAD R55, R59.reuse, 0x38, RZ ;  /* 0x000000383b377824 */ /* 0x040fe200078e02ff */
[----:B0-----:R-:W-:Y:S01]  /*0160*/  PRMT R3, R0, 0x6540, R5 ;  /* 0x0000654000037816 */ /* 0x001fe20000000005 */
[----:B------:R-:W-:-:S02]  /*0170*/  IMAD R45, R59, 0xe, RZ ;  /* 0x0000000e3b2d7824 */ /* 0x000fc400078e02ff */
[----:B------:R-:W-:Y:S02]  /*0180*/  IMAD R181, R59, 0x70, RZ ;  /* 0x000000703bb57824 */ /* 0x000fe400078e02ff */
[----:B-1----:R-:W-:Y:S02]  /*0190*/  IMAD R4, R2, c[0x0][0x190], RZ ;  /* 0x0000640002047a24 */ /* 0x002fe400078e02ff */
[----:B------:R-:W-:Y:S02]  /*01a0*/  IMAD R7, R3, c[0x0][0x194], RZ ;  /* 0x0000650003077a24 */ /* 0x000fe400078e02ff */
[----:B------:R-:W-:Y:S01]  /*01b0*/  IMAD R195, R59, 0x7e, RZ ;  /* 0x0000007e3bc37824 */ /* 0x000fe200078e02ff */
[C---:B------:R-:W-:Y:S01]  /*01c0*/  SHF.L.U32 R6, R4.reuse, 0x1, RZ ;  /* 0x0000000104067819 */ /* 0x040fe200000006ff */
[----:B------:R-:W-:Y:S01]  /*01d0*/  IMAD.HI R4, R4, 0x2, RZ ;  /* 0x0000000204047827 */ /* 0x000fe200078e02ff */
[----:B------:R-:W-:-:S03]  /*01e0*/  SHF.L.U32 R9, R7, 0x1, RZ ;  /* 0x0000000107097819 */ /* 0x000fc600000006ff */
[----:B------:R-:W-:Y:S01]  /*01f0*/  IMAD.HI R7, R7, 0x2, RZ ;  /* 0x0000000207077827 */ /* 0x000fe200078e02ff */
[----:B------:R-:W-:-:S03]  /*0200*/  IADD3 R6, P0, P1, R9, c[0x0][0x160], R6 ;  /* 0x0000580009067a10 */ /* 0x000fc6000791e006 */
[----:B------:R-:W-:Y:S01]  /*0210*/  IMAD R9, R59, 0x5, RZ ;  /* 0x000000053b097824 */ /* 0x000fe200078e02ff */
[----:B------:R-:W-:Y:S01]  /*0220*/  IADD3.X R7, R7, c[0x0][0x164], R4, P0, P1 ;  /* 0x0000590007077a10 */ /* 0x000fe200007e2404 */
[C---:B------:R-:W-:Y:S01]  /*0230*/  IMAD R49, R59.reuse, 0x1c, RZ ;  /* 0x0000001c3b317824 */ /* 0x040fe200078e02ff */
[CC--:B------:R-:W-:Y:S01]  /*0240*/  LEA R18, P3, R59.reuse, R6.reuse, 0x5 ;  /* 0x000000063b127211 */ /* 0x0c0fe200078628ff */
[C---:B------:R-:W-:Y:S01]  /*0250*/  IMAD R33, R59.reuse, 0x42, RZ ;  /* 0x000000423b217824 */ /* 0x040fe200078e02ff */
[CC--:B------:R-:W-:Y:S01]  /*0260*/  LEA R14, P2, R59.reuse, R6.reuse, 0x4 ;  /* 0x000000063b0e7211 */ /* 0x0c0fe200078420ff */
[----:B------:R-:W-:Y:S01]  /*0270*/  IMAD R17, R59, 0x7, RZ ;  /* 0x000000073b117824 */ /* 0x000fe200078e02ff */
[-C--:B------:R-:W-:Y:S01]  /*0280*/  LEA.HI.X.SX32 R19, R19, R7.reuse, 0x1, P3 ;  /* 0x0000000713137211 */ /* 0x080fe200018f0eff */
[----:B------:R-:W-:Y:S01]  /*0290*/  IMAD R57, R59, 0x3f, RZ ;  /* 0x0000003f3b397824 */ /* 0x000fe200078e02ff */
[-C--:B------:R-:W-:Y:S01]  /*02a0*/  IADD3 R24, P3, R27, R6.reuse, RZ ;  /* 0x000000061b187210 */ /* 0x080fe20007f7e0ff */
[C---:B------:R-:W-:Y:S01]  /*02b0*/  IMAD R73, R59.reuse, 0x48, RZ ;  /* 0x000000483b497824 */ /* 0x040fe200078e02ff */
[CC--:B------:R-:W-:Y:S01]  /*02c0*/  LEA R20, P1, R59.reuse, R6.reuse, 0x6 ;  /* 0x000000063b147211 */ /* 0x0c0fe200078230ff */
[----:B------:R-:W-:Y:S01]  /*02d0*/  IMAD R71, R59, 0x46, RZ ;  /* 0x000000463b477824 */ /* 0x000fe200078e02ff */
[-C--:B------:R-:W-:Y:S01]  /*02e0*/  LEA.HI.X.SX32 R15, R15, R7.reuse, 0x1, P2 ;  /* 0x000000070f0f7211 */ /* 0x080fe200010f0eff */
[----:B------:R-:W-:Y:S01]  /*02f0*/  IMAD R63, R59, 0x12, RZ ;  /* 0x000000123b3f7824 */ /* 0x000fe200078e02ff */
[-C--:B------:R-:W-:Y:S01]  /*0300*/  IADD3 R22, P2, R25, R6.reuse, RZ ;  /* 0x0000000619167210 */ /* 0x080fe20007f5e0ff */
[----:B------:R-:W-:Y:S01]  /*0310*/  IMAD R69, R59, 0x44, RZ ;  /* 0x000000443b457824 */ /* 0x000fe200078e02ff */
[-C--:B------:R-:W-:Y:S01]  /*0320*/  IADD3 R8, P0, R23, R6.reuse, RZ ;  /* 0x0000000617087210 */ /* 0x080fe20007f1e0ff */
[----:B------:R-:W-:Y:S01]  /*0330*/  IMAD R75, R59, 0x16, RZ ;  /* 0x000000163b4b7824 */ /* 0x000fe200078e02ff */
[-C--:B------:R-:W-:Y:S01]  /*0340*/  LEA.HI.X.SX32 R25, R25, R7.reuse, 0x1, P3 ;  /* 0x0000000719197211 */ /* 0x080fe200018f0eff */
        /* <DEDUP_REMOVED lines=45> */
[-C--:B------:R-:W-:Y:S01]  /*0620*/  LEA.HI.X.SX32 R47, R17, R7.reuse, 0x1, P0 ;  /* 0x00000007112f7211 */ /* 0x080fe200000f0eff */
[----:B------:R-:W-:Y:S01]  /*0630*/  IMAD R143, R59, 0x3c, RZ ;  /* 0x0000003c3b8f7824 */ /* 0x000fe200078e02ff */
[-C--:B------:R-:W-:Y:S01]  /*0640*/  IADD3 R72, P5, R29, R6.reuse, RZ ;  /* 0x000000061d487210 */ /* 0x080fe20007fbe0ff */
[----:B------:R-:W-:Y:S01]  /*0650*/  IMAD R89, R59, 0x1f, RZ ;  /* 0x0000001f3b597824 */ /* 0x000fe200078e02ff */
[-C--:B------:R-:W-:Y:S01]  /*0660*/  LEA.HI.X.SX32 R13, R55, R7.reuse, 0x1, P6 ;  /* 0x00000007370d7211 */ /* 0x080fe200030f0eff */
[C---:B------:R-:W-:Y:S01]  /*0670*/  IMAD R147, R59.reuse, 0x3e, RZ ;  /* 0x0000003e3b937824 */ /* 0x040fe200078e02ff */
[CC--:B------:R-:W-:Y:S01]  /*0680*/  LEA R70, P6, R59.reuse, R6.reuse, 0x2 ;  /* 0x000000063b467211 */ /* 0x0c0fe200078c10ff */
[----:B------:R-:W-:Y:S01]  /*0690*/  IMAD R91, R59, 0x21, RZ ;  /* 0x000000213b5b7824 */ /* 0x000fe200078e02ff */
[-C--:B------:R-:W-:Y:S01]  /*06a0*/  LEA.HI.X.SX32 R17, R57, R7.reuse, 0x1, P4 ;  /* 0x0000000739117211 */ /* 0x080fe200020f0eff */
[----:B------:R-:W-:Y:S01]  /*06b0*/  IMAD R95, R59, 0x23, RZ ;  /* 0x000000233b5f7824 */ /* 0x000fe200078e02ff */
[-C--:B------:R-:W-:Y:S01]  /*06c0*/  LEA.HI.X.SX32 R45, R45, R7.reuse, 0x1, P3 ;  /* 0x000000072d2d7211 */ /* 0x080fe200018f0eff */
[C---:B------:R-:W-:Y:S01]  /*06d0*/  IMAD R99, R59.reuse, 0x25, RZ ;  /* 0x000000253b637824 */ /* 0x040fe200078e02ff */
[CC--:B------:R-:W-:Y:S01]  /*06e0*/  LEA R68, P4, R59.reuse, R6.reuse, 0x3 ;  /* 0x000000063b447211 */ /* 0x0c0fe200078818ff */
[----:B------:R-:W-:Y:S01]  /*06f0*/  IMAD R107, R59, 0x4a, RZ ;  /* 0x0000004a3b6b7824 */ /* 0x000fe200078e02ff */
[-C--:B------:R-:W-:Y:S01]  /*0700*/  IADD3 R42, P3, R73, R6.reuse, RZ ;  /* 0x00000006492a7210 */ /* 0x080fe20007f7e0ff */
[----:B------:R-:W-:Y:S01]  /*0710*/  IMAD R127, R59, 0x4c, RZ ;  /* 0x0000004c3b7f7824 */ /* 0x000fe200078e02ff */
[-C--:B------:R-:W-:Y:S01]  /*0720*/  IADD3 R40, P0, R71, R6.reuse, RZ ;  /* 0x0000000647287210 */ /* 0x080fe20007f1e0ff */
[C---:B------:R-:W-:Y:S01]  /*0730*/  IMAD R103, R59.reuse, 0x27, RZ ;  /* 0x000000273b677824 */ /* 0x040fe200078e02ff */
[CC--:B------:R-:W-:Y:S01]  /*0740*/  LEA.HI.X.SX32 R73, R59.reuse, R7.reuse, 0x1, P5 ;  /* 0x000000073b497211 */ /* 0x0c0fe200028f0eff */
        /* <DEDUP_REMOVED lines=37> */
[----:B------:R-:W-:Y:S01]  /*09a0*/  LEA.HI.X.SX32 R95, R109, R7, 0x1, P1 ;  /* 0x000000076d5f7211 */ /* 0x000fe200008f0eff */
[----:B------:R-:W-:Y:S01]  /*09b0*/  IMAD R175, R59, 0x6a, RZ ;  /* 0x0000006a3baf7824 */ /* 0x000fe200078e02ff */
[----:B------:R-:W-:Y:S01]  /*09c0*/  IADD3 R122, P1, R169, R6, RZ ;  /* 0x00000006a97a7210 */ /* 0x000fe20007f3e0ff */
[C---:B------:R-:W-:Y:S01]  /*09d0*/  IMAD R177, R59.reuse, 0x6c, RZ ;  /* 0x0000006c3bb17824 */ /* 0x040fe200078e02ff */
[----:B------:R-:W2:Y:S01]  /*09e0*/  LDG.E.U16 R14, [R14.64] ;  /* 0x000000060e0e7981 */ /* 0x000ea2000c1e1500 */
[----:B------:R-:W-:-:S02]  /*09f0*/  IMAD R135, R59, 0x37, RZ ;  /* 0x000000373b877824 */ /* 0x000fc400078e02ff */
[C---:B------:R-:W-:Y:S01]  /*0a00*/  IMAD R179, R59.reuse, 0x6e, RZ ;  /* 0x0000006e3bb37824 */ /* 0x040fe200078e02ff */
[----:B------:R-:W3:Y:S01]  /*0a10*/  LDG.E.U16 R18, [R18.64] ;  /* 0x0000000612127981 */ /* 0x000ee2000c1e1500 */
[C---:B------:R-:W-:Y:S02]  /*0a20*/  IMAD R137, R59.reuse, 0x39, RZ ;  /* 0x000000393b897824 */ /* 0x040fe400078e02ff */
[C---:B------:R-:W-:Y:S01]  /*0a30*/  IMAD R183, R59.reuse, 0x72, RZ ;  /* 0x000000723bb77824 */ /* 0x040fe200078e02ff */
[----:B------:R-:W4:Y:S01]  /*0a40*/  LDG.E.U16 R20, [R20.64] ;  /* 0x0000000614147981 */ /* 0x000f22000c1e1500 */
[C---:B------:R-:W-:Y:S02]  /*0a50*/  IMAD R185, R59.reuse, 0x74, RZ ;  /* 0x000000743bb97824 */ /* 0x040fe400078e02ff */
[C---:B------:R-:W-:Y:S01]  /*0a60*/  IMAD R141, R59.reuse, 0x3b, RZ ;  /* 0x0000003b3b8d7824 */ /* 0x040fe200078e02ff */
[----:B------:R0:W5:Y:S01]  /*0a70*/  LDG.E.U16 R8, [R8.64] ;  /* 0x0000000608087981 */ /* 0x000162000c1e1500 */
[----:B------:R-:W-:-:S02]  /*0a80*/  IMAD R187, R59, 0x76, RZ ;  /* 0x000000763bbb7824 */ /* 0x000fc400078e02ff */
[C---:B------:R-:W-:Y:S01]  /*0a90*/  IMAD R189, R59.reuse, 0x78, RZ ;  /* 0x000000783bbd7824 */ /* 0x040fe200078e02ff */
[----:B------:R-:W5:Y:S01]  /*0aa0*/  LDG.E.U16 R38, [R38.64] ;  /* 0x0000000626267981 */ /* 0x000f62000c1e1500 */
[C---:B------:R-:W-:Y:S02]  /*0ab0*/  IMAD R145, R59.reuse, 0x3d, RZ ;  /* 0x0000003d3b917824 */ /* 0x040fe400078e02ff */
[C---:B------:R-:W-:Y:S01]  /*0ac0*/  IMAD R191, R59.reuse, 0x7a, RZ ;  /* 0x0000007a3bbf7824 */ /* 0x040fe200078e02ff */
[----:B------:R1:W5:Y:S01]  /*0ad0*/  LDG.E.U16 R10, [R10.64] ;  /* 0x000000060a0a7981 */ /* 0x000362000c1e1500 */
[----:B------:R-:W-:Y:S01]  /*0ae0*/  IMAD R193, R59, 0x7c, RZ ;  /* 0x0000007c3bc17824 */ /* 0x000fe200078e02ff */
[-C--:B------:R-:W-:Y:S02]  /*0af0*/  LEA.HI.X.SX32 R59, R43, R7.reuse, 0x1, P6 ;  /* 0x000000072b3b7211 */ /* 0x080fe400030f0eff */
[----:B------:R-:W-:Y:S01]  /*0b00*/  IADD3 R50, P6, R93, R6, RZ ;  /* 0x000000065d327210 */ /* 0x000fe20007fde0ff */
[----:B------:R0:W5:Y:S01]  /*0b10*/  LDG.E.U16 R12, [R12.64] ;  /* 0x000000060c0c7981 */ /* 0x000162000c1e1500 */
[----:B------:R-:W-:-:S02]  /*0b20*/  LEA.HI.X.SX32 R43, R97, R7, 0x1, P3 ;  /* 0x00000007612b7211 */ /* 0x000fc400018f0eff */
[-C--:B------:R-:W-:Y:S01]  /*0b30*/  LEA.HI.X.SX32 R51, R61, R7.reuse, 0x1, P6 ;  /* 0x000000073d337211 */ /* 0x080fe200030f0eff */
[----:B------:R-:W5:Y:S01]  /*0b40*/  LDG.E.U16 R72, [R72.64] ;  /* 0x0000000648487981 */ /* 0x000f62000c1e1500 */
[-C--:B------:R-:W-:Y:S02]  /*0b50*/  IADD3 R64, P6, R109, R6.reuse, RZ ;  /* 0x000000066d407210 */ /* 0x080fe40007fde0ff */
[-C--:B------:R-:W-:Y:S01]  /*0b60*/  LEA.HI.X.SX32 R61, R63, R7.reuse, 0x1, P4 ;  /* 0x000000073f3d7211 */ /* 0x080fe200020f0eff */
[----:B------:R-:W5:Y:S01]  /*0b70*/  LDG.E.U16 R54, [R54.64] ;  /* 0x0000000636367981 */ /* 0x000f62000c1e1500 */
[-C--:B------:R-:W-:Y:S02]  /*0b80*/  IADD3 R66, P4, R113, R6.reuse, RZ ;  /* 0x0000000671427210 */ /* 0x080fe40007f9e0ff */
[----:B------:R-:W-:Y:S01]  /*0b90*/  LEA.HI.X.SX32 R63, R65, R7, 0x1, P5 ;  /* 0x00000007413f7211 */ /* 0x000fe200028f0eff */
[----:B------:R-:W5:Y:S01]  /*0ba0*/  LDG.E.U16 R50, [R50.64] ;  /* 0x0000000632327981 */ /* 0x000f62000c1e1500 */
[----:B------:R-:W-:-:S02]  /*0bb0*/  IADD3 R74, P5, R117, R6, RZ ;  /* 0x00000006754a7210 */ /* 0x000fc40007fbe0ff */
        /* <DEDUP_REMOVED lines=32> */
[----:B------:R-:W-:Y:S02]  /*0dc0*/  LEA.HI.X.SX32 R107, R105, R7, 0x1, P2 ;  /* 0x00000007696b7211 */ /* 0x000fe400010f0eff */
[-C--:B------:R-:W-:Y:S01]  /*0dd0*/  IADD3 R100, P4, R161, R6.reuse, RZ ;  /* 0x00000006a1647210 */ /* 0x080fe20007f9e0ff */
[----:B------:R-:W5:Y:S01]  /*0de0*/  LDG.E.U16 R80, [R80.64] ;  /* 0x0000000650507981 */ /* 0x000f62000c1e1500 */
[----:B------:R-:W-:-:S02]  /*0df0*/  IADD3 R126, P2, R167, R6, RZ ;  /* 0x00000006a77e7210 */ /* 0x000fc40007f5e0ff */
[-C--:B------:R-:W-:Y:S01]  /*0e00*/  IADD3 R96, P3, R157, R6.reuse, RZ ;  /* 0x000000069d607210 */ /* 0x080fe20007f7e0ff */
[----:B------:R-:W5:Y:S01]  /*0e10*/  LDG.E.U16 R106, [R106.64] ;  /* 0x000000066a6a7981 */ /* 0x000f62000c1e1500 */
[-C--:B------:R-:W-:Y:S02]  /*0e20*/  LEA.HI.X.SX32 R99, R111, R7.reuse, 0x1, P0 ;  /* 0x000000076f637211 */ /* 0x080fe400000f0eff */
        /* <DEDUP_REMOVED lines=8> */
[-C--:B------:R-:W-:Y:S02]  /*0eb0*/  LEA.HI.X.SX32 R127, R121, R7.reuse, 0x1, P2 ;  /* 0x00000007797f7211 */ /* 0x080fe400010f0eff */
[-C--:B------:R-:W-:Y:S01]  /*0ec0*/  LEA.HI.X.SX32 R97, R113, R7.reuse, 0x1, P3 ;  /* 0x0000000771617211 */ /* 0x080fe200018f0eff */
[----:B------:R-:W5:Y:S01]  /*0ed0*/  LDG.E.U16 R36, [R36.64] ;  /* 0x0000000624247981 */ /* 0x000f62000c1e1500 */
[-C--:B------:R-:W-:Y:S02]  /*0ee0*/  IADD3 R110, P4, R177, R6.reuse, RZ ;  /* 0x00000006b16e7210 */ /* 0x080fe40007f9e0ff */
[----:B------:R-:W-:Y:S01]  /*0ef0*/  IADD3 R130, P2, R183, R6, RZ ;  /* 0x00000006b7827210 */ /* 0x000fe20007f5e0ff */
[----:B------:R-:W5:Y:S01]  /*0f00*/  LDG.E.U16 R126, [R126.64] ;  /* 0x000000067e7e7981 */ /* 0x000f62000c1e1500 */
[----:B------:R-:W-:-:S02]  /*0f10*/  LEA.HI.X.SX32 R123, R123, R7, 0x1, P1 ;  /* 0x000000077b7b7211 */ /* 0x000fc400008f0eff */
[-C--:B------:R-:W-:Y:S01]  /*0f20*/  IADD3 R114, P3, R173, R6.reuse, RZ ;  /* 0x00000006ad727210 */ /* 0x080fe20007f7e0ff */
[----:B------:R-:W5:Y:S01]  /*0f30*/  LDG.E.U16 R48, [R48.64] ;  /* 0x0000000630307981 */ /* 0x000f62000c1e1500 */
[-C--:B------:R-:W-:Y:S02]  /*0f40*/  IADD3 R132, P1, R185, R6.reuse, RZ ;  /* 0x00000006b9847210 */ /* 0x080fe40007f3e0ff */
[-C--:B------:R-:W-:Y:S01]  /*0f50*/  LEA.HI.X.SX32 R117, R125, R7.reuse, 0x1, P0 ;  /* 0x000000077d757211 */ /* 0x080fe200000f0eff */
[----:B------:R0:W5:Y:S01]  /*0f60*/  LDG.E.U16 R123, [R122.64] ;  /* 0x000000067a7b7981 */ /* 0x000162000c1e1500 */
[-C--:B------:R-:W-:Y:S02]  /*0f70*/  IADD3 R104, P5, R163, R6.reuse, RZ ;  /* 0x00000006a3687210 */ /* 0x080fe40007fbe0ff */
[----:B------:R-:W-:Y:S01]  /*0f80*/  IADD3 R128, P0, R187, R6, RZ ;  /* 0x00000006bb807210 */ /* 0x000fe20007f1e0ff */
[----:B------:R-:W5:Y:S01]  /*0f90*/  LDG.E.U16 R116, [R116.64] ;  /* 0x0000000674747981 */ /* 0x000f62000c1e1500 */
[----:B------:R-:W-:-:S02]  /*0fa0*/  LEA.HI.X.SX32 R113, R131, R7, 0x1, P6 ;  /* 0x0000000783717211 */ /* 0x000fc400030f0eff */
[-C--:B------:R-:W-:Y:S01]  /*0fb0*/  LEA.HI.X.SX32 R111, R133, R7.reuse, 0x1, P4 ;  /* 0x00000007856f7211 */ /* 0x080fe200020f0eff */
[----:B------:R-:W5:Y:S01]  /*0fc0*/  LDG.E.U16 R68, [R68.64] ;  /* 0x0000000644447981 */ /* 0x000f62000c1e1500 */
[-C--:B------:R-:W-:Y:S02]  /*0fd0*/  LEA.HI.X.SX32 R131, R137, R7.reuse, 0x1, P2 ;  /* 0x0000000789837211 */ /* 0x080fe400010f0eff */
[-C--:B------:R-:W-:Y:S01]  /*0fe0*/  LEA.HI.X.SX32 R115, R129, R7.reuse, 0x1, P3 ;  /* 0x0000000781737211 */ /* 0x080fe200018f0eff */
[----:B------:R-:W5:Y:S01]  /*0ff0*/  LDG.E.U16 R42, [R42.64] ;  /* 0x000000062a2a7981 */ /* 0x000f62000c1e1500 */
[-C--:B------:R-:W-:Y:S02]  /*1000*/  LEA.HI.X.SX32 R133, R139, R7.reuse, 0x1, P1 ;  /* 0x000000078b857211 */ /* 0x080fe400008f0eff */
[----:B------:R-:W-:Y:S01]  /*1010*/  LEA.HI.X.SX32 R105, R119, R7, 0x1, P5 ;  /* 0x0000000777697211 */ /* 0x000fe200028f0eff */
[----:B------:R-:W5:Y:S01]  /*1020*/  LDG.E.U16 R130, [R130.64] ;  /* 0x0000000682827981 */ /* 0x000f62000c1e1500 */
[----:B------:R-:W-:-:S02]  /*1030*/  IADD3 R124, P3, R189, R6, RZ ;  /* 0x00000006bd7c7210 */ /* 0x000fc40007f7e0ff */
[-C--:B------:R-:W-:Y:S01]  /*1040*/  LEA.HI.X.SX32 R129, R141, R7.reuse, 0x1, P0 ;  /* 0x000000078d817211 */ /* 0x080fe200000f0eff */
[----:B------:R0:W5:Y:S01]  /*1050*/  LDG.E.U16 R132, [R132.64] ;  /* 0x0000000684847981 */ /* 0x000162000c1e1500 */
[-C--:B------:R-:W-:Y:S02]  /*1060*/  IADD3 R108, P5, R179, R6.reuse, RZ ;  /* 0x00000006b36c7210 */ /* 0x080fe40007fbe0ff */
[-C--:B------:R-:W-:Y:S01]  /*1070*/  IADD3 R120, P6, R191, R6.reuse, RZ ;  /* 0x00000006bf787210 */ /* 0x080fe20007fde0ff */
[----:B------:R-:W5:Y:S01]  /*1080*/  LDG.E.U16 R128, [R128.64] ;  /* 0x0000000680807981 */ /* 0x000f62000c1e1500 */
[----:B------:R-:W-:Y:S02]  /*1090*/  IADD3 R118, P4, R193, R6, RZ ;  /* 0x00000006c1767210 */ /* 0x000fe40007f9e0ff */
[-C--:B------:R-:W-:Y:S01]  /*10a0*/  LEA.HI.X.SX32 R125, R143, R7.reuse, 0x1, P3 ;  /* 0x000000078f7d7211 */ /* 0x080fe200018f0eff */
[----:B------:R0:W5:Y:S01]  /*10b0*/  LDG.E.U16 R6, [R6.64] ;  /* 0x0000000606067981 */ /* 0x000162000c1e1500 */
[----:B------:R-:W-:-:S02]  /*10c0*/  LEA.HI.X.SX32 R121, R145, R7, 0x1, P6 ;  /* 0x0000000791797211 */ /* 0x000fc400030f0eff */
[-C--:B------:R-:W-:Y:S01]  /*10d0*/  LEA.HI.X.SX32 R119, R147, R7.reuse, 0x1, P4 ;  /* 0x0000000793777211 */ /* 0x080fe200020f0eff */
[----:B------:R-:W5:Y:S01]  /*10e0*/  LDG.E.U16 R96, [R96.64] ;  /* 0x0000000660607981 */ /* 0x000f62000c1e1500 */
[----:B------:R-:W-:-:S03]  /*10f0*/  LEA.HI.X.SX32 R109, R135, R7, 0x1, P5 ;  /* 0x00000007876d7211 */ /* 0x000fc600028f0eff */
[----:B------:R-:W5:Y:S04]  /*1100*/  LDG.E.U16 R114, [R114.64] ;  /* 0x0000000672727981 */ /* 0x000f68000c1e1500 */
[----:B------:R-:W5:Y:S04]  /*1110*/  LDG.E.U16 R124, [R124.64] ;  /* 0x000000067c7c7981 */ /* 0x000f68000c1e1500 */
[----:B------:R0:W5:Y:S04]  /*1120*/  LDG.E.U16 R22, [R22.64] ;  /* 0x0000000616167981 */ /* 0x000168000c1e1500 */
[----:B------:R-:W5:Y:S04]  /*1130*/  LDG.E.U16 R56, [R56.64] ;  /* 0x0000000638387981 */ /* 0x000f68000c1e1500 */
[----:B------:R-:W5:Y:S04]  /*1140*/  LDG.E.U16 R64, [R64.64] ;  /* 0x0000000640407981 */ /* 0x000f68000c1e1500 */
[----:B------:R-:W5:Y:S04]  /*1150*/  LDG.E.U16 R82, [R82.64] ;  /* 0x0000000652527981 */ /* 0x000f68000c1e1500 */
[----:B------:R-:W5:Y:S04]  /*1160*/  LDG.E.U16 R88, [R88.64] ;  /* 0x0000000658587981 */ /* 0x000f68000c1e1500 */
        /* <DEDUP_REMOVED lines=18> */
[----:B------:R-:W5:Y:S01]  /*1290*/  LDG.E.U16 R16, [R16.64] ;  /* 0x0000000610107981 */ /* 0x000f62000c1e1500 */
[----:B0-----:R-:W-:-:S04]  /*12a0*/  LOP3.LUT R122, R0, 0xff, RZ, 0xc0, !PT ;  /* 0x000000ff007a7812 */ /* 0x001fc800078ec0ff */
[----:B------:R-:W-:-:S04]  /*12b0*/  SHF.L.U32 R13, R122, 0x1, RZ ;  /* 0x000000017a0d7819 */ /* 0x000fc800000006ff */
[C---:B------:R-:W-:Y:S02]  /*12c0*/  LOP3.LUT R7, R13.reuse, 0x10, RZ, 0x3c, !PT ;  /* 0x000000100d077812 */ /* 0x040fe400078e3cff */
[C---:B------:R-:W-:Y:S02]  /*12d0*/  LOP3.LUT R9, R13.reuse, 0x20, RZ, 0x3c, !PT ;  /* 0x000000200d097812 */ /* 0x040fe400078e3cff */
[----:B-1----:R-:W-:Y:S01]  /*12e0*/  LOP3.LUT R11, R13, 0x30, RZ, 0x3c, !PT ;  /* 0x000000300d0b7812 */ /* 0x002fe200078e3cff */
[----:B--2---:R-:W-:Y:S04]  /*12f0*/  STS.U16 [R13+0x1000], R14 ;  /* 0x0010000e0d007388 */ /* 0x004fe80000000400 */
[----:B---3--:R-:W-:Y:S04]  /*1300*/  STS.U16 [R13+0x2000], R18 ;  /* 0x002000120d007388 */ /* 0x008fe80000000400 */
[----:B----4-:R-:W-:Y:S04]  /*1310*/  STS.U16 [R13+0x4000], R20 ;  /* 0x004000140d007388 */ /* 0x010fe80000000400 */
[----:B-----5:R0:W-:Y:S04]  /*1320*/  STS.U16 [R13+0x5000], R8 ;  /* 0x005000080d007388 */ /* 0x0201e80000000400 */
[----:B------:R-:W-:Y:S04]  /*1330*/  STS.U16 [R13+0x3000], R38 ;  /* 0x003000260d007388 */ /* 0x000fe80000000400 */
[----:B------:R1:W-:Y:S04]  /*1340*/  STS.U16 [R13+0x6000], R10 ;  /* 0x0060000a0d007388 */ /* 0x0003e80000000400 */
[----:B------:R-:W-:Y:S01]  /*1350*/  STS.U16 [R13+0x7000], R12 ;  /* 0x0070000c0d007388 */ /* 0x000fe20000000400 */
[----:B------:R-:W-:-:S02]  /*1360*/  MOV R121, 0x3f800000 ;  /* 0x3f80000000797802 */ /* 0x000fc40000000f00 */
[----:B------:R-:W-:Y:S02]  /*1370*/  MOV R133, 0xff800000 ;  /* 0xff80000000857802 */ /* 0x000fe40000000f00 */
[----:B------:R-:W-:Y:S02]  /*1380*/  MOV R145, 0xff800000 ;  /* 0xff80000000917802 */ /* 0x000fe40000000f00 */
[----:B------:R-:W-:Y:S02]  /*1390*/  MOV R148, 0xff800000 ;  /* 0xff80000000947802 */ /* 0x000fe40000000f00 */
[----:B------:R-:W-:Y:S02]  /*13a0*/  MOV R23, 0x3f800000 ;  /* 0x3f80000000177802 */ /* 0x000fe40000000f00 */
[C---:B0-----:R-:W-:Y:S02]  /*13b0*/  LOP3.LUT R8, R0.reuse, 0x3, RZ, 0xc0, !PT ;  /* 0x0000000300087812 */ /* 0x041fe400078ec0ff */
[----:B-1----:R-:W-:Y:S01]  /*13c0*/  SHF.L.U32 R10, R0, 0x3, RZ ;  /* 0x00000003000a7819 */ /* 0x002fe200000006ff */
[----:B------:R-:W-:Y:S04]  /*13d0*/  STS.U16 [R13], R6 ;  /* 0x000000060d007388 */ /* 0x000fe80000000400 */
[----:B------:R-:W-:Y:S04]  /*13e0*/  STS.U16 [R7+0x200], R72 ;  /* 0x0002004807007388 */ /* 0x000fe80000000400 */
[----:B------:R-:W-:Y:S04]  /*13f0*/  STS.U16 [R7+0x1200], R54 ;  /* 0x0012003607007388 */ /* 0x000fe80000000400 */
[----:B------:R-:W-:Y:S04]  /*1400*/  STS.U16 [R7+0x2200], R50 ;  /* 0x0022003207007388 */ /* 0x000fe80000000400 */
[----:B------:R-:W-:Y:S04]  /*1410*/  STS.U16 [R7+0x3200], R76 ;  /* 0x0032004c07007388 */ /* 0x000fe80000000400 */
[----:B------:R-:W-:Y:S04]  /*1420*/  STS.U16 [R7+0x4200], R28 ;  /* 0x0042001c07007388 */ /* 0x000fe80000000400 */
[----:B------:R-:W-:Y:S04]  /*1430*/  STS.U16 [R7+0x5200], R106 ;  /* 0x0052006a07007388 */ /* 0x000fe80000000400 */
[----:B------:R-:W-:Y:S04]  /*1440*/  STS.U16 [R7+0x6200], R126 ;  /* 0x0062007e07007388 */ /* 0x000fe80000000400 */
[----:B------:R0:W-:Y:S04]  /*1450*/  STS.U16 [R7+0x7200], R130 ;  /* 0x0072008207007388 */ /* 0x0001e80000000400 */
[----:B------:R-:W-:Y:S04]  /*1460*/  STS.U16 [R9+0x400], R70 ;  /* 0x0004004609007388 */ /* 0x000fe80000000400 */
[----:B------:R-:W-:Y:S01]  /*1470*/  STS.U16 [R9+0x1400], R24 ;  /* 0x0014001809007388 */ /* 0x000fe20000000400 */
[----:B0-----:R-:W-:-:S03]  /*1480*/  LOP3.LUT R7, R13, 0x40, RZ, 0x3c, !PT ;  /* 0x000000400d077812 */ /* 0x001fc600078e3cff */
        /* <DEDUP_REMOVED lines=15> */
[----:B------:R-:W-:Y:S01]  /*1580*/  STS.U16 [R7+0x800], R68 ;  /* 0x0008004407007388 */ /* 0x000fe20000000400 */
[----:B0-----:R-:W-:-:S03]  /*1590*/  LOP3.LUT R11, R13, 0x60, RZ, 0x3c, !PT ;  /* 0x000000600d0b7812 */ /* 0x001fc600078e3cff */
[----:B------:R-:W-:Y:S04]  /*15a0*/  STS.U16 [R7+0x1800], R36 ;  /* 0x0018002407007388 */ /* 0x000fe80000000400 */
        /* <DEDUP_REMOVED lines=21> */
[----:B------:R0:W-:Y:S02]  /*1700*/  STS.U16 [R11+0x7c00], R118 ;  /* 0x007c00760b007388 */ /* 0x0001e40000000400 */
[----:B0-----:R-:W-:-:S04]  /*1710*/  SHF.L.U32 R11, R5, 0x8, RZ ;  /* 0x00000008050b7819 */ /* 0x001fc800000006ff */
[----:B------:R-:W-:-:S04]  /*1720*/  IADD3 R5, R11, 0x100, RZ ;  /* 0x000001000b057810 */ /* 0x000fc80007ffe0ff */
[----:B------:R-:W-:Y:S02]  /*1730*/  ISETP.GE.AND P0, PT, R5, 0x1, PT ;  /* 0x000000010500780c */ /* 0x000fe40003f06270 */
[----:B------:R-:W-:Y:S01]  /*1740*/  LOP3.LUT R7, R13, 0x70, RZ, 0x3c, !PT ;  /* 0x000000700d077812 */ /* 0x000fe200078e3cff */
[----:B------:R-:W-:Y:S01]  /*1750*/  IMAD.MOV.U32 R132, RZ, RZ, -0x800000 ;  /* 0xff800000ff847424 */ /* 0x000fe200078e00ff */
[----:B------:R-:W-:Y:S01]  /*1760*/  MOV R120, 0x3f800000 ;  /* 0x3f80000000787802 */ /* 0x000fe20000000f00 */
[----:B------:R-:W-:Y:S01]  /*1770*/  CS2R R56, SRZ ;  /* 0x0000000000387805 */ /* 0x000fe2000001ff00 */
[----:B------:R-:W-:Y:S01]  /*1780*/  MOV R22, 0x3f800000 ;  /* 0x3f80000000167802 */ /* 0x000fe20000000f00 */
[----:B------:R-:W-:Y:S01]  /*1790*/  STS.U16 [R7+0xe00], R46 ;  /* 0x000e002e07007388 */ /* 0x000fe20000000400 */
[----:B------:R-:W-:Y:S01]  /*17a0*/  CS2R R58, SRZ ;  /* 0x00000000003a7805 */ /* 0x000fe2000001ff00 */
[----:B------:R-:W-:Y:S01]  /*17b0*/  CS2R R60, SRZ ;  /* 0x00000000003c7805 */ /* 0x000fe2000001ff00 */
[----:B------:R-:W-:Y:S01]  /*17c0*/  CS2R R62, SRZ ;  /* 0x00000000003e7805 */ /* 0x000fe2000001ff00 */
[----:B------:R-:W-:Y:S01]  /*17d0*/  STS.U16 [R7+0x1e00], R52 ;  /* 0x001e003407007388 */ /* 0x000fe20000000400 */
[----:B------:R-:W-:Y:S01]  /*17e0*/  CS2R R64, SRZ ;  /* 0x0000000000407805 */ /* 0x000fe2000001ff00 */
[----:B------:R-:W-:Y:S01]  /*17f0*/  CS2R R66, SRZ ;  /* 0x0000000000427805 */ /* 0x000fe2000001ff00 */
[----:B------:R-:W-:Y:S01]  /*1800*/  CS2R R68, SRZ ;  /* 0x0000000000447805 */ /* 0x000fe2000001ff00 */
[----:B------:R0:W-:Y:S01]  /*1810*/  STS.U16 [R7+0x2e00], R74 ;  /* 0x002e004a07007388 */ /* 0x0001e20000000400 */
        /* <DEDUP_REMOVED lines=9> */
[----:B0-----:R-:W-:Y:S01]  /*18b0*/  CS2R R74, SRZ ;  /* 0x00000000004a7805 */ /* 0x001fe2000001ff00 */
[----:B------:R-:W-:Y:S01]  /*18c0*/  CS2R R88, SRZ ;  /* 0x0000000000587805 */ /* 0x000fe2000001ff00 */
[----:B------:R0:W-:Y:S01]  /*18d0*/  STS.U16 [R7+0x5e00], R104 ;  /* 0x005e006807007388 */ /* 0x0001e20000000400 */
[----:B------:R-:W-:Y:S01]  /*18e0*/  CS2R R90, SRZ ;  /* 0x00000000005a7805 */ /* 0x000fe2000001ff00 */
[----:B-1----:R-:W-:Y:S01]  /*18f0*/  CS2R R86, SRZ ;  /* 0x0000000000567805 */ /* 0x002fe2000001ff00 */
[----:B------:R-:W-:Y:S01]  /*1900*/  CS2R R94, SRZ ;  /* 0x00000000005e7805 */ /* 0x000fe2000001ff00 */
[----:B------:R1:W-:Y:S01]  /*1910*/  STS.U16 [R7+0x6e00], R108 ;  /* 0x006e006c07007388 */ /* 0x0003e20000000400 */
[----:B------:R-:W-:Y:S01]  /*1920*/  CS2R R96, SRZ ;  /* 0x0000000000607805 */ /* 0x000fe2000001ff00 */
[----:B--2---:R-:W-:Y:S01]  /*1930*/  CS2R R92, SRZ ;  /* 0x00000000005c7805 */ /* 0x004fe2000001ff00 */
[----:B------:R-:W-:Y:S01]  /*1940*/  CS2R R98, SRZ ;  /* 0x0000000000627805 */ /* 0x000fe2000001ff00 */
[----:B------:R2:W-:Y:S01]  /*1950*/  STS.U16 [R7+0x7e00], R16 ;  /* 0x007e001007007388 */ /* 0x0005e20000000400 */
[----:B------:R-:W-:Y:S01]  /*1960*/  CS2R R100, SRZ ;  /* 0x0000000000647805 */ /* 0x000fe2000001ff00 */
[----:B------:R-:W-:Y:S01]  /*1970*/  CS2R R102, SRZ ;  /* 0x0000000000667805 */ /* 0x000fe2000001ff00 */
[----:B0-----:R-:W-:Y:S01]  /*1980*/  CS2R R104, SRZ ;  /* 0x0000000000687805 */ /* 0x001fe2000001ff00 */
[----:B------:R-:W-:Y:S01]  /*1990*/  CS2R R106, SRZ ;  /* 0x00000000006a7805 */ /* 0x000fe2000001ff00 */
[----:B------:R-:W-:Y:S01]  /*19a0*/  CS2R R110, SRZ ;  /* 0x00000000006e7805 */ /* 0x000fe2000001ff00 */
[----:B-1----:R-:W-:Y:S01]  /*19b0*/  CS2R R108, SRZ ;  /* 0x00000000006c7805 */ /* 0x002fe2000001ff00 */
[----:B------:R-:W-:Y:S01]  /*19c0*/  CS2R R112, SRZ ;  /* 0x0000000000707805 */ /* 0x000fe2000001ff00 */
[----:B------:R-:W-:Y:S01]  /*19d0*/  CS2R R114, SRZ ;  /* 0x0000000000727805 */ /* 0x000fe2000001ff00 */
[----:B------:R-:W-:Y:S01]  /*19e0*/  CS2R R116, SRZ ;  /* 0x0000000000747805 */ /* 0x000fe2000001ff00 */
[----:B------:R-:W-:Y:S01]  /*19f0*/  CS2R R118, SRZ ;  /* 0x0000000000767805 */ /* 0x000fe2000001ff00 */
[----:B------:R-:W-:-:S02]  /*1a00*/  LOP3.LUT R6, R0, 0xe0, RZ, 0xc0, !PT ;  /* 0x000000e000067812 */ /* 0x000fc400078ec0ff */
[C---:B--2---:R-:W-:Y:S02]  /*1a10*/  LOP3.LUT R7, R0.reuse, 0x1c, RZ, 0xc0, !PT ;  /* 0x0000001c00077812 */ /* 0x044fe400078ec0ff */
[----:B------:R-:W-:Y:S01]  /*1a20*/  SHF.L.U32 R9, R0, 0x1, RZ ;  /* 0x0000000100097819 */ /* 0x000fe200000006ff */
[----:B------:R-:W-:Y:S05]  /*1a30*/  @!P0 BRA `(.L_x_0) ;  /* 0x00002cd000008947 */ /* 0x000fea0003800000 */
[----:B------:R-:W-:Y:S01]  /*1a40*/  SHF.R.U32.HI R12, RZ, 0x1, R6 ;  /* 0x00000001ff0c7819 */ /* 0x000fe20000011606 */
[----:B------:R-:W-:Y:S01]  /*1a50*/  CS2R R56, SRZ ;  /* 0x0000000000387805 */ /* 0x000fe2000001ff00 */
[C---:B------:R-:W-:Y:S01]  /*1a60*/  LOP3.LUT R24, R0.reuse, 0x7, RZ, 0xc0, !PT ;  /* 0x0000000700187812 */ /* 0x040fe200078ec0ff */
[----:B------:R-:W-:Y:S01]  /*1a70*/  CS2R R58, SRZ ;  /* 0x00000000003a7805 */ /* 0x000fe2000001ff00 */
[----:B------:R-:W-:Y:S01]  /*1a80*/  LOP3.LUT R4, R0, 0xc0, RZ, 0xc0, !PT ;  /* 0x000000c000047812 */ /* 0x000fe200078ec0ff */
[----:B------:R-:W-:Y:S01]  /*1a90*/  CS2R R60, SRZ ;  /* 0x00000000003c7805 */ /* 0x000fe2000001ff00 */
[----:B------:R-:W-:Y:S01]  /*1aa0*/  LOP3.LUT R15, R9, 0x10, RZ, 0xc0, !PT ;  /* 0x00000010090f7812 */ /* 0x000fe200078ec0ff */
[----:B------:R-:W-:Y:S01]  /*1ab0*/  IMAD R14, R24, 0x210, RZ ;  /* 0x00000210180e7824 */ /* 0x000fe200078e02ff */
[----:B------:R-:W-:Y:S01]  /*1ac0*/  LEA.HI R12, R7, R12, RZ, 0x1e ;  /* 0x0000000c070c7211 */ /* 0x000fe200078ff0ff */
[----:B------:R-:W-:Y:S01]  /*1ad0*/  CS2R R62, SRZ ;  /* 0x00000000003e7805 */ /* 0x000fe2000001ff00 */
[----:B------:R-:W-:Y:S01]  /*1ae0*/  SHF.R.U32.HI R4, RZ, 0x2, R4 ;  /* 0x00000002ff047819 */ /* 0x000fe20000011604 */
[----:B------:R-:W-:Y:S01]  /*1af0*/  CS2R R64, SRZ ;  /* 0x0000000000407805 */ /* 0x000fe2000001ff00 */
[----:B------:R-:W-:Y:S01]  /*1b00*/  LOP3.LUT R15, R15, 0xe0, R0, 0xf8, !PT ;  /* 0x000000e00f0f7812 */ /* 0x000fe200078ef800 */
[----:B------:R-:W-:Y:S01]  /*1b10*/  IMAD.IADD R11, R11, 0x1, R12 ;  /* 0x000000010b0b7824 */ /* 0x000fe200078e020c */
[----:B------:R-:W-:Y:S01]  /*1b20*/  LOP3.LUT R12, R13, R4, RZ, 0x3c, !PT ;  /* 0x000000040d0c7212 */ /* 0x000fe200078e3cff */
[----:B------:R-:W-:Y:S01]  /*1b30*/  IMAD R4, R2, c[0x0][0x1a0], RZ ;  /* 0x0000680002047a24 */ /* 0x000fe200078e02ff */
[----:B------:R-:W-:Y:S01]  /*1b40*/  LOP3.LUT R22, R14, R15, RZ, 0x3c, !PT ;  /* 0x0000000f0e167212 */ /* 0x000fe200078e3cff */
[----:B------:R-:W-:Y:S01]  /*1b50*/  IMAD R14, R2, c[0x0][0x1b0], RZ ;  /* 0x00006c00020e7a24 */ /* 0x000fe200078e02ff */
[C---:B------:R-:W-:Y:S01]  /*1b60*/  LOP3.LUT R13, R0.reuse, 0x3f, RZ, 0xc0, !PT ;  /* 0x0000003f000d7812 */ /* 0x040fe200078ec0ff */
[----:B------:R-:W-:Y:S01]  /*1b70*/  CS2R R66, SRZ ;  /* 0x0000000000427805 */ /* 0x000fe2000001ff00 */
[----:B------:R-:W-:Y:S01]  /*1b80*/  LOP3.LUT R15, R0, 0x1f, RZ, 0xc0, !PT ;  /* 0x0000001f000f7812 */ /* 0x000fe200078ec0ff */
[----:B------:R-:W-:Y:S01]  /*1b90*/  CS2R R68, SRZ ;  /* 0x0000000000447805 */ /* 0x000fe2000001ff00 */
[--C-:B------:R-:W-:Y:S01]  /*1ba0*/  SHF.R.U32.HI R23, RZ, 0x6, R0.reuse ;  /* 0x00000006ff177819 */ /* 0x100fe20000011600 */
[----:B------:R-:W-:Y:S01]  /*1bb0*/  IMAD R16, R13, c[0x0][0x1a8], RZ ;  /* 0x00006a000d107a24 */ /* 0x000fe200078e02ff */
[----:B------:R-:W-:Y:S01]  /*1bc0*/  SHF.L.U32 R13, R4, 0x1, RZ ;  /* 0x00000001040d7819 */ /* 0x000fe200000006ff */
[----:B------:R-:W-:Y:S01]  /*1bd0*/  IMAD R19, R15, c[0x0][0x1b4], RZ ;  /* 0x00006d000f137a24 */ /* 0x000fe200078e02ff */
[----:B------:R-:W-:Y:S01]  /*1be0*/  SHF.L.U32 R15, R0, 0x8, RZ ;  /* 0x00000008000f7819 */ /* 0x000fe200000006ff */
[----:B------:R-:W-:Y:S01]  /*1bf0*/  CS2R R70, SRZ ;  /* 0x0000000000467805 */ /* 0x000fe2000001ff00 */
[C---:B------:R-:W-:Y:S01]  /*1c00*/  SHF.L.U32 R18, R16.reuse, 0x1, RZ ;  /* 0x0000000110127819 */ /* 0x040fe200000006ff */
[----:B------:R-:W-:Y:S01]  /*1c10*/  IMAD.HI R16, R16, 0x2, RZ ;  /* 0x0000000210107827 */ /* 0x000fe200078e02ff */
[----:B------:R-:W-:Y:S01]  /*1c20*/  LOP3.LUT R21, R15, 0x1000, RZ, 0xc0, !PT ;  /* 0x000010000f157812 */ /* 0x000fe200078ec0ff */
[----:B------:R-:W-:Y:S01]  /*1c30*/  CS2R R72, SRZ ;  /* 0x0000000000487805 */ /* 0x000fe2000001ff00 */
[----:B------:R-:W-:Y:S01]  /*1c40*/  SHF.L.U32 R17, R14, 0x1, RZ ;  /* 0x000000010e117819 */ /* 0x000fe200000006ff */
[----:B------:R-:W-:Y:S01]  /*1c50*/  CS2R R74, SRZ ;  /* 0x00000000004a7805 */ /* 0x000fe2000001ff00 */
[C---:B------:R-:W-:Y:S01]  /*1c60*/  SHF.L.U32 R20, R19.reuse, 0x1, RZ ;  /* 0x0000000113147819 */ /* 0x040fe200000006ff */
[----:B------:R-:W-:Y:S01]  /*1c70*/  IMAD.HI R19, R19, 0x2, RZ ;  /* 0x0000000213137827 */ /* 0x000fe200078e02ff */
[----:B------:R-:W-:Y:S01]  /*1c80*/  SGXT.U32 R15, R23, 0x2 ;  /* 0x00000002170f781a */ /* 0x000fe20000000000 */
[----:B------:R-:W-:Y:S01]  /*1c90*/  CS2R R76, SRZ ;  /* 0x00000000004c7805 */ /* 0x000fe2000001ff00 */
[----:B------:R-:W-:Y:S01]  /*1ca0*/  IADD3 R205, P0, P1, R18, c[0x0][0x168], R13 ;  /* 0x00005a0012cd7a10 */ /* 0x000fe2000791e00d */
[----:B------:R-:W-:Y:S01]  /*1cb0*/  CS2R R78, SRZ ;  /* 0x00000000004e7805 */ /* 0x000fe2000001ff00 */
[----:B------:R-:W-:Y:S01]  /*1cc0*/  IADD3 R189, P2, P3, R20, c[0x0][0x170], R17 ;  /* 0x00005c0014bd7a10 */ /* 0x000fe20007b5e011 */
[----:B------:R-:W-:Y:S01]  /*1cd0*/  IMAD R17, R15, c[0x0][0x1a4], RZ ;  /* 0x000069000f117a24 */ /* 0x000fe200078e02ff */
[----:B------:R-:W-:Y:S01]  /*1ce0*/  SHF.R.U32.HI R18, RZ, 0x5, R0 ;  /* 0x00000005ff127819 */ /* 0x000fe20000011600 */
[----:B------:R-:W-:Y:S01]  /*1cf0*/  IMAD.HI R15, R4, 0x2, RZ ;  /* 0x00000002040f7827 */ /* 0x000fe200078e02ff */
[----:B------:R-:W-:Y:S01]  /*1d00*/  MOV R27, c[0x0][0x1a4] ;  /* 0x00006900001b7a02 */ /* 0x000fe20000000f00 */
[----:B------:R-:W-:Y:S01]  /*1d10*/  CS2R R80, SRZ ;  /* 0x0000000000507805 */ /* 0x000fe2000001ff00 */
[----:B------:R-:W-:Y:S01]  /*1d20*/  SGXT.U32 R4, R18, 0x3 ;  /* 0x000000031204781a */ /* 0x000fe20000000000 */
[----:B------:R-:W-:Y:S01]  /*1d30*/  IMAD.HI R18, R14, 0x2, RZ ;  /* 0x000000020e127827 */ /* 0x000fe200078e02ff */
[C---:B------:R-:W-:Y:S01]  /*1d40*/  LEA R14, R27.reuse, R17, 0x2 ;  /* 0x000000111b0e7211 */ /* 0x040fe200078e10ff */
[----:B------:R-:W-:Y:S01]  /*1d50*/  CS2R R82, SRZ ;  /* 0x0000000000527805 */ /* 0x000fe2000001ff00 */
[----:B------:R-:W-:Y:S01]  /*1d60*/  IADD3.X R25, R16, c[0x0][0x16c], R15, P0, P1 ;  /* 0x00005b0010197a10 */ /* 0x000fe200007e240f */
[----:B------:R-:W-:Y:S01]  /*1d70*/  IMAD R20, R4, c[0x0][0x1b8], RZ ;  /* 0x00006e0004147a24 */ /* 0x000fe200078e02ff */
[----:B------:R-:W-:Y:S01]  /*1d80*/  LEA R4, R27, R14, 0x2 ;  /* 0x0000000e1b047211 */ /* 0x000fe200078e10ff */
[----:B------:R-:W-:Y:S01]  /*1d90*/  CS2R R84, SRZ ;  /* 0x0000000000547805 */ /* 0x000fe2000001ff00 */
[----:B------:R-:W-:Y:S01]  /*1da0*/  IADD3.X R23, R19, c[0x0][0x174], R18, P2, P3 ;  /* 0x00005d0013177a10 */ /* 0x000fe200017e6412 */
[----:B------:R-:W-:Y:S01]  /*1db0*/  CS2R R86, SRZ ;  /* 0x0000000000567805 */ /* 0x000fe2000001ff00 */
[C---:B------:R-:W-:Y:S01]  /*1dc0*/  LEA R15, R27.reuse, R4, 0x2 ;  /* 0x000000041b0f7211 */ /* 0x040fe200078e10ff */
[----:B------:R-:W-:Y:S01]  /*1dd0*/  CS2R R88, SRZ ;  /* 0x0000000000587805 */ /* 0x000fe2000001ff00 */
[----:B------:R-:W-:Y:S01]  /*1de0*/  MOV R29, c[0x0][0x1b8] ;  /* 0x00006e00001d7a02 */ /* 0x000fe20000000f00 */
[----:B------:R-:W-:Y:S01]  /*1df0*/  CS2R R90, SRZ ;  /* 0x00000000005a7805 */ /* 0x000fe2000001ff00 */
[C---:B------:R-:W-:Y:S01]  /*1e00*/  LEA R216, P2, R14.reuse, R205, 0x1 ;  /* 0x000000cd0ed87211 */ /* 0x040fe200078408ff */
[----:B------:R-:W-:Y:S01]  /*1e10*/  CS2R R92, SRZ ;  /* 0x00000000005c7805 */ /* 0x000fe2000001ff00 */
[----:B------:R-:W-:Y:S01]  /*1e20*/  LEA R16, R27, R15, 0x2 ;  /* 0x0000000f1b107211 */ /* 0x000fe200078e10ff */
[----:B------:R-:W-:Y:S01]  /*1e30*/  IMAD R18, R29, 0x8, R20 ;  /* 0x000000081d127824 */ /* 0x000fe200078e0214 */
[----:B------:R-:W-:Y:S01]  /*1e40*/  LEA R218, P1, R17, R205, 0x1 ;  /* 0x000000cd11da7211 */ /* 0x000fe200078208ff */
[----:B------:R-:W-:Y:S01]  /*1e50*/  CS2R R94, SRZ ;  /* 0x00000000005e7805 */ /* 0x000fe2000001ff00 */
[-C--:B------:R-:W-:Y:S01]  /*1e60*/  LEA.HI.X.SX32 R217, R14, R25.reuse, 0x1, P2 ;  /* 0x000000190ed97211 */ /* 0x080fe200010f0eff */
[----:B------:R-:W-:Y:S01]  /*1e70*/  CS2R R96, SRZ ;  /* 0x0000000000607805 */ /* 0x000fe2000001ff00 */
[----:B------:R-:W-:Y:S01]  /*1e80*/  LEA R14, R27, R16, 0x2 ;  /* 0x000000101b0e7211 */ /* 0x000fe200078e10ff */
[----:B------:R-:W-:Y:S01]  /*1e90*/  CS2R R98, SRZ ;  /* 0x0000000000627805 */ /* 0x000fe2000001ff00 */
[----:B------:R-:W-:Y:S01]  /*1ea0*/  LEA.HI.X.SX32 R219, R17, R25, 0x1, P1 ;  /* 0x0000001911db7211 */ /* 0x000fe200008f0eff */
[----:B------:R-:W-:Y:S01]  /*1eb0*/  CS2R R100, SRZ ;  /* 0x0000000000647805 */ /* 0x000fe2000001ff00 */
[C---:B------:R-:W-:Y:S01]  /*1ec0*/  LEA R214, P1, R4.reuse, R205, 0x1 ;  /* 0x000000cd04d67211 */ /* 0x040fe200078208ff */
[----:B------:R-:W-:Y:S01]  /*1ed0*/  CS2R R102, SRZ ;  /* 0x0000000000667805 */ /* 0x000fe2000001ff00 */
[----:B------:R-:W-:Y:S01]  /*1ee0*/  LEA R17, R27, R14, 0x2 ;  /* 0x0000000e1b117211 */ /* 0x000fe200078e10ff */
[----:B------:R-:W-:Y:S01]  /*1ef0*/  CS2R R104, SRZ ;  /* 0x0000000000687805 */ /* 0x000fe2000001ff00 */
[----:B------:R-:W-:Y:S01]  /*1f00*/  LEA R19, R29, R18, 0x3 ;  /* 0x000000121d137211 */ /* 0x000fe200078e18ff */
[----:B------:R-:W-:Y:S01]  /*1f10*/  CS2R R106, SRZ ;  /* 0x00000000006a7805 */ /* 0x000fe2000001ff00 */
[----:B------:R-:W-:Y:S01]  /*1f20*/  LEA.HI.X.SX32 R215, R4, R25, 0x1, P1 ;  /* 0x0000001904d77211 */ /* 0x000fe200008f0eff */
[----:B------:R-:W-:Y:S01]  /*1f30*/  CS2R R108, SRZ ;  /* 0x00000000006c7805 */ /* 0x000fe2000001ff00 */
[----:B------:R-:W-:Y:S01]  /*1f40*/  IADD3 R13, R21, R22, RZ ;  /* 0x00000016150d7210 */ /* 0x000fe20007ffe0ff */
[----:B------:R-:W-:Y:S01]  /*1f50*/  CS2R R110, SRZ ;  /* 0x00000000006e7805 */ /* 0x000fe2000001ff00 */
[----:B------:R-:W-:Y:S01]  /*1f60*/  LEA R4, R27, R17, 0x2 ;  /* 0x000000111b047211 */ /* 0x000fe200078e10ff */
[----:B------:R-:W-:Y:S01]  /*1f70*/  CS2R R112, SRZ ;  /* 0x0000000000707805 */ /* 0x000fe2000001ff00 */
[----:B------:R-:W-:Y:S01]  /*1f80*/  LEA R21, R29, R19, 0x3 ;  /* 0x000000131d157211 */ /* 0x000fe200078e18ff */
[----:B------:R-:W-:Y:S01]  /*1f90*/  CS2R R114, SRZ ;  /* 0x0000000000727805 */ /* 0x000fe2000001ff00 */
[-C--:B------:R-:W-:Y:S01]  /*1fa0*/  LEA R212, P2, R15, R205.reuse, 0x1 ;  /* 0x000000cd0fd47211 */ /* 0x080fe200078408ff */
[----:B------:R-:W-:Y:S01]  /*1fb0*/  CS2R R116, SRZ ;  /* 0x0000000000747805 */ /* 0x000fe2000001ff00 */
[----:B------:R-:W-:Y:S01]  /*1fc0*/  LEA R204, P4, R4, R205, 0x1 ;  /* 0x000000cd04cc7211 */ /* 0x000fe200078808ff */
[----:B------:R-:W-:Y:S01]  /*1fd0*/  CS2R R118, SRZ ;  /* 0x0000000000767805 */ /* 0x000fe2000001ff00 */
[----:B------:R-:W-:Y:S01]  /*1fe0*/  LEA R22, R29, R21, 0x3 ;  /* 0x000000151d167211 */ /* 0x000fe200078e18ff */
[----:B------:R-:W-:Y:S01]  /*1ff0*/  UMOV UR4, URZ ;  /* 0x0000003f00047c82 */ /* 0x000fe20008000000 */
[----:B------:R-:W-:Y:S01]  /*2000*/  LEA.HI.X.SX32 R213, R15, R25, 0x1, P2 ;  /* 0x000000190fd57211 */ /* 0x000fe200010f0eff */
[----:B------:R-:W-:Y:S01]  /*2010*/  UMOV UR5, URZ ;  /* 0x0000003f00057c82 */ /* 0x000fe20008000000 */
[----:B------:R-:W-:-:S02]  /*2020*/  LEA R210, P1, R16, R205, 0x1 ;  /* 0x000000cd10d27211 */ /* 0x000fc400078208ff */
[-C--:B------:R-:W-:Y:S02]  /*2030*/  LEA R208, P2, R14, R205.reuse, 0x1 ;  /* 0x000000cd0ed07211 */ /* 0x080fe400078408ff */
[----:B------:R-:W-:Y:S02]  /*2040*/  LEA R206, P3, R17, R205, 0x1 ;  /* 0x000000cd11ce7211 */ /* 0x000fe400078608ff */
[-C--:B------:R-:W-:Y:S02]  /*2050*/  LEA.HI.X.SX32 R205, R4, R25.reuse, 0x1, P4 ;  /* 0x0000001904cd7211 */ /* 0x080fe400020f0eff */
[----:B------:R-:W-:Y:S02]  /*2060*/  LEA R4, R29, R22, 0x3 ;  /* 0x000000161d047211 */ /* 0x000fe400078e18ff */
[-C--:B------:R-:W-:Y:S01]  /*2070*/  LEA.HI.X.SX32 R211, R16, R25.reuse, 0x1, P1 ;  /* 0x0000001910d37211 */ /* 0x080fe200008f0eff */
[----:B------:R-:W-:Y:S01]  /*2080*/  IMAD R16, R24, 0x90, RZ ;  /* 0x0000009018107824 */ /* 0x000fe200078e02ff */
[----:B------:R-:W-:-:S02]  /*2090*/  LEA.HI.X.SX32 R209, R14, R25, 0x1, P2 ;  /* 0x000000190ed17211 */ /* 0x000fc400010f0eff */
[-C--:B------:R-:W-:Y:S02]  /*20a0*/  LEA R202, P0, R20, R189.reuse, 0x1 ;  /* 0x000000bd14ca7211 */ /* 0x080fe400078008ff */
[----:B------:R-:W-:Y:S02]  /*20b0*/  LEA R200, P1, R18, R189, 0x1 ;  /* 0x000000bd12c87211 */ /* 0x000fe400078208ff */
[C---:B------:R-:W-:Y:S02]  /*20c0*/  LEA R14, R29.reuse, R4, 0x3 ;  /* 0x000000041d0e7211 */ /* 0x040fe400078e18ff */
[-C--:B------:R-:W-:Y:S02]  /*20d0*/  LEA.HI.X.SX32 R203, R20, R23.reuse, 0x1, P0 ;  /* 0x0000001714cb7211 */ /* 0x080fe400000f0eff */
[----:B------:R-:W-:Y:S01]  /*20e0*/  LEA.HI.X.SX32 R201, R18, R23, 0x1, P1 ;  /* 0x0000001712c97211 */ /* 0x000fe200008f0eff */
[----:B------:R-:W-:Y:S01]  /*20f0*/  IMAD R15, R29, 0x8, R14 ;  /* 0x000000081d0f7824 */ /* 0x000fe200078e020e */
[----:B------:R-:W-:-:S02]  /*2100*/  LEA.HI.X.SX32 R207, R17, R25, 0x1, P3 ;  /* 0x0000001911cf7211 */ /* 0x000fc400018f0eff */
[-C--:B------:R-:W-:Y:S02]  /*2110*/  LEA R198, P0, R19, R189.reuse, 0x1 ;  /* 0x000000bd13c67211 */ /* 0x080fe400078008ff */
[-C--:B------:R-:W-:Y:S02]  /*2120*/  LEA R196, P2, R21, R189.reuse, 0x1 ;  /* 0x000000bd15c47211 */ /* 0x080fe400078408ff */
[----:B------:R-:W-:Y:S02]  /*2130*/  LEA R192, P1, R4, R189, 0x1 ;  /* 0x000000bd04c07211 */ /* 0x000fe400078208ff */
[----:B------:R-:W-:Y:S02]  /*2140*/  LOP3.LUT R17, R10, 0x30, RZ, 0xc0, !PT ;  /* 0x000000300a117812 */ /* 0x000fe400078ec0ff */
[-C--:B------:R-:W-:Y:S02]  /*2150*/  LEA.HI.X.SX32 R199, R19, R23.reuse, 0x1, P0 ;  /* 0x0000001713c77211 */ /* 0x080fe400000f0eff */
[----:B------:R-:W-:-:S02]  /*2160*/  LEA.HI.X.SX32 R197, R21, R23, 0x1, P2 ;  /* 0x0000001715c57211 */ /* 0x000fc400010f0eff */
[----:B------:R-:W-:Y:S02]  /*2170*/  LEA.HI.X.SX32 R193, R4, R23, 0x1, P1 ;  /* 0x0000001704c17211 */ /* 0x000fe400008f0eff */
[-C--:B------:R-:W-:Y:S02]  /*2180*/  LEA R194, P0, R22, R189.reuse, 0x1 ;  /* 0x000000bd16c27211 */ /* 0x080fe400078008ff */
[-C--:B------:R-:W-:Y:S02]  /*2190*/  LEA R190, P2, R14, R189.reuse, 0x1 ;  /* 0x000000bd0ebe7211 */ /* 0x080fe400078408ff */
[----:B------:R-:W-:Y:S02]  /*21a0*/  LEA R188, P3, R15, R189, 0x1 ;  /* 0x000000bd0fbc7211 */ /* 0x000fe400078608ff */
[----:B------:R-:W-:Y:S02]  /*21b0*/  LEA R4, R24, R17, 0x6 ;  /* 0x0000001118047211 */ /* 0x000fe400078e30ff */
[----:B------:R-:W-:-:S02]  /*21c0*/  LOP3.LUT R16, R16, 0x30, R9, 0x78, !PT ;  /* 0x0000003010107812 */ /* 0x000fc400078e7809 */
[-C--:B------:R-:W-:Y:S02]  /*21d0*/  LEA.HI.X.SX32 R195, R22, R23.reuse, 0x1, P0 ;  /* 0x0000001716c37211 */ /* 0x080fe400000f0eff */
[-C--:B------:R-:W-:Y:S02]  /*21e0*/  LEA.HI.X.SX32 R191, R14, R23.reuse, 0x1, P2 ;  /* 0x000000170ebf7211 */ /* 0x080fe400010f0eff */
[----:B------:R-:W-:Y:S02]  /*21f0*/  LEA.HI.X.SX32 R189, R15, R23, 0x1, P3 ;  /* 0x000000170fbd7211 */ /* 0x000fe400018f0eff */
[----:B------:R-:W-:Y:S01]  /*2200*/  LOP3.LUT R17, R4, 0x30, R9, 0x78, !PT ;  /* 0x0000003004117812 */ /* 0x000fe200078e7809 */
[----:B------:R-:W-:Y:S01]  /*2210*/  CS2R R14, SRZ ;  /* 0x00000000000e7805 */ /* 0x000fe2000001ff00 */
[----:B------:R-:W-:Y:S02]  /*2220*/  MOV R177, 0xff800000 ;  /* 0xff80000000b17802 */ /* 0x000fe40000000f00 */
[----:B------:R-:W-:-:S02]  /*2230*/  MOV R121, 0x3f800000 ;  /* 0x3f80000000797802 */ /* 0x000fc40000000f00 */
[----:B------:R-:W-:Y:S02]  /*2240*/  MOV R120, 0x3f800000 ;  /* 0x3f80000000787802 */ /* 0x000fe40000000f00 */
[----:B------:R-:W-:Y:S02]  /*2250*/  MOV R23, 0x3f800000 ;  /* 0x3f80000000177802 */ /* 0x000fe40000000f00 */
[----:B------:R-:W-:Y:S02]  /*2260*/  MOV R22, 0x3f800000 ;  /* 0x3f80000000167802 */ /* 0x000fe40000000f00 */
[----:B------:R-:W-:Y:S02]  /*2270*/  MOV R178, 0xff800000 ;  /* 0xff80000000b27802 */ /* 0x000fe40000000f00 */
[----:B------:R-:W-:Y:S02]  /*2280*/  MOV R176, 0xff800000 ;  /* 0xff80000000b07802 */ /* 0x000fe40000000f00 */
[----:B------:R-:W-:-:S02]  /*2290*/  MOV R123, 0xff800000 ;  /* 0xff800000007b7802 */ /* 0x000fc40000000f00 */
[C---:B------:R-:W-:Y:S02]  /*22a0*/  IADD3 R18, R11.reuse, 0x88, RZ ;  /* 0x000000880b127810 */ /* 0x040fe40007ffe0ff */
[C---:B------:R-:W-:Y:S02]  /*22b0*/  IADD3 R19, R11.reuse, 0x80, RZ ;  /* 0x000000800b137810 */ /* 0x040fe40007ffe0ff */
[----:B------:R-:W-:Y:S02]  /*22c0*/  IADD3 R20, R11, 0x8, RZ ;  /* 0x000000080b147810 */ /* 0x000fe40007ffe0ff */
[----:B------:R-:W-:Y:S02]  /*22d0*/  LOP3.LUT R21, R12, 0x40, RZ, 0x3c, !PT ;  /* 0x000000400c157812 */ /* 0x000fe400078e3cff */
[----:B------:R-:W-:Y:S02]  /*22e0*/  LOP3.LUT R4, R16, 0x40, RZ, 0x3c, !PT ;  /* 0x0000004010047812 */ /* 0x000fe400078e3cff */
.L_x_1:
[----:B------:R-:W-:-:S04]  /*22f0*/  IMAD.WIDE R24, R15, 0x2, R218 ;  /* 0x000000020f187825 */ /* 0x000fc800078e02da */
[C---:B------:R-:W-:Y:S02]  /*2300*/  IMAD.WIDE R28, R15.reuse, 0x2, R214 ;  /* 0x000000020f1c7825 */ /* 0x040fe400078e02d6 */
[----:B------:R-:W2:Y:S02]  /*2310*/  LDG.E.U16 R25, [R24.64] ;  /* 0x0000000618197981 */ /* 0x000ea4000c1e1500 */
[C---:B------:R-:W-:Y:S02]  /*2320*/  IMAD.WIDE R32, R15.reuse, 0x2, R210 ;  /* 0x000000020f207825 */ /* 0x040fe400078e02d2 */
[----:B------:R-:W3:Y:S02]  /*2330*/  LDG.E.U16 R29, [R28.64] ;  /* 0x000000061c1d7981 */ /* 0x000ee4000c1e1500 */
[C---:B------:R-:W-:Y:S02]  /*2340*/  IMAD.WIDE R36, R15.reuse, 0x2, R206 ;  /* 0x000000020f247825 */ /* 0x040fe400078e02ce */
[----:B------:R-:W4:Y:S02]  /*2350*/  LDG.E.U16 R41, [R32.64] ;  /* 0x0000000620297981 */ /* 0x000f24000c1e1500 */
[----:B------:R-:W-:-:S02]  /*2360*/  IMAD.WIDE R26, R15, 0x2, R216 ;  /* 0x000000020f1a7825 */ /* 0x000fc400078e02d8 */
[----:B------:R-:W5:Y:S02]  /*2370*/  LDG.E.U16 R43, [R36.64] ;  /* 0x00000006242b7981 */ /* 0x000f64000c1e1500 */
[C---:B------:R-:W-:Y:S02]  /*2380*/  IMAD.WIDE R30, R15.reuse, 0x2, R212 ;  /* 0x000000020f1e7825 */ /* 0x040fe400078e02d4 */
[----:B------:R-:W5:Y:S02]  /*2390*/  LDG.E.U16 R40, [R26.64] ;  /* 0x000000061a287981 */ /* 0x000f64000c1e1500 */
[C---:B------:R-:W-:Y:S02]  /*23a0*/  IMAD.WIDE R34, R15.reuse, 0x2, R208 ;  /* 0x000000020f227825 */ /* 0x040fe400078e02d0 */
[----:B------:R-:W5:Y:S02]  /*23b0*/  LDG.E.U16 R42, [R30.64] ;  /* 0x000000061e2a7981 */ /* 0x000f64000c1e1500 */
[----:B------:R-:W-:-:S02]  /*23c0*/  IMAD.WIDE R38, R15, 0x2, R204 ;  /* 0x000000020f267825 */ /* 0x000fc400078e02cc */
[----:B------:R-:W5:Y:S04]  /*23d0*/  LDG.E.U16 R48, [R34.64] ;  /* 0x0000000622307981 */ /* 0x000f68000c1e1500 */
[----:B------:R-:W5:Y:S04]  /*23e0*/  LDG.E.U16 R50, [R38.64] ;  /* 0x0000000626327981 */ /* 0x000f68000c1e1500 */
[----:B------:R-:W-:Y:S01]  /*23f0*/  BAR.SYNC.DEFER_BLOCKING 0x0 ;  /* 0x0000000000007b1d */ /* 0x000fe20000010000 */
[----:B------:R-:W-:-:S04]  /*2400*/  IMAD.WIDE R186, R14, 0x2, R188 ;  /* 0x000000020eba7825 */ /* 0x000fc800078e02bc */
[----:B------:R-:W-:-:S04]  /*2410*/  IMAD.WIDE R136, R14, 0x2, R202 ;  /* 0x000000020e887825 */ /* 0x000fc800078e02ca */
[----:B------:R-:W-:-:S04]  /*2420*/  IMAD.WIDE R138, R14, 0x2, R200 ;  /* 0x000000020e8a7825 */ /* 0x000fc800078e02c8 */
[----:B------:R-:W-:-:S04]  /*2430*/  IMAD.WIDE R140, R14, 0x2, R198 ;  /* 0x000000020e8c7825 */ /* 0x000fc800078e02c6 */
[C---:B------:R-:W-:Y:S01]  /*2440*/  IMAD.WIDE R142, R14.reuse, 0x2, R196 ;  /* 0x000000020e8e7825 */ /* 0x040fe200078e02c4 */
[----:B--2---:R-:W-:Y:S04]  /*2450*/  STS.U16 [R12+0x8000], R25 ;  /* 0x008000190c007388 */ /* 0x004fe80000000400 */
[----:B---3--:R-:W-:Y:S04]  /*2460*/  STS.U16 [R12+0x8400], R29 ;  /* 0x0084001d0c007388 */ /* 0x008fe80000000400 */
[----:B----4-:R-:W-:Y:S04]  /*2470*/  STS.U16 [R12+0x8800], R41 ;  /* 0x008800290c007388 */ /* 0x010fe80000000400 */
[----:B-----5:R-:W-:Y:S04]  /*2480*/  STS.U16 [R12+0x8c00], R43 ;  /* 0x008c002b0c007388 */ /* 0x020fe80000000400 */
[----:B------:R-:W-:Y:S04]  /*2490*/  STS.U16 [R21+0x8200], R40 ;  /* 0x0082002815007388 */ /* 0x000fe80000000400 */
[----:B------:R-:W-:Y:S04]  /*24a0*/  STS.U16 [R21+0x8600], R42 ;  /* 0x0086002a15007388 */ /* 0x000fe80000000400 */
[----:B------:R-:W-:Y:S04]  /*24b0*/  STS.U16 [R21+0x8a00], R48 ;  /* 0x008a003015007388 */ /* 0x000fe80000000400 */
[----:B------:R-:W-:Y:S04]  /*24c0*/  STS.U16 [R21+0x8e00], R50 ;  /* 0x008e003215007388 */ /* 0x000fe80000000400 */
[----:B------:R-:W-:Y:S06]  /*24d0*/  BAR.SYNC.DEFER_BLOCKING 0x0 ;  /* 0x0000000000007b1d */ /* 0x000fec0000010000 */
[----:B------:R-:W-:Y:S04]  /*24e0*/  LDSM.16.MT88.4 R168, [R13] ;  /* 0x000000000da8783b */ /* 0x000fe80000004200 */
[----:B------:R-:W0:Y:S04]  /*24f0*/  LDSM.16.M88.4 R36, [R16+0x8000] ;  /* 0x008000001024783b */ /* 0x000e280000000200 */
[----:B------:R-:W1:Y:S04]  /*2500*/  LDSM.16.M88.4 R32, [R16+0x8400] ;  /* 0x008400001020783b */ /* 0x000e680000000200 */
[----:B------:R-:W2:Y:S04]  /*2510*/  LDSM.16.M88.4 R28, [R16+0x8800] ;  /* 0x00880000101c783b */ /* 0x000ea80000000200 */
[----:B------:R-:W3:Y:S04]  /*2520*/  LDSM.16.MT88.4 R44, [R13+0x100] ;  /* 0x000100000d2c783b */ /* 0x000ee80000004200 */
[----:B------:R-:W2:Y:S04]  /*2530*/  LDSM.16.M88.4 R24, [R16+0x8c00] ;  /* 0x008c00001018783b */ /* 0x000ea80000000200 */
[----:B------:R5:W4:Y:S04]  /*2540*/  LDG.E.U16 R183, [R138.64] ;  /* 0x000000068ab77981 */ /* 0x000b28000c1e1500 */
[----:B------:R0:W4:Y:S04]  /*2550*/  LDG.E.U16 R181, [R140.64] ;  /* 0x000000068cb57981 */ /* 0x000128000c1e1500 */
[----:B------:R0:W4:Y:S04]  /*2560*/  LDG.E.U16 R179, [R142.64] ;  /* 0x000000068eb37981 */ /* 0x000128000c1e1500 */
[----:B------:R-:W4:Y:S04]  /*2570*/  LDG.E.U16 R187, [R186.64] ;  /* 0x00000006babb7981 */ /* 0x000f28000c1e1500 */
[----:B------:R-:W5:Y:S01]  /*2580*/  LDSM.16.MT88.4 R164, [R13+0x2000] ;  /* 0x002000000da4783b */ /* 0x000f620000004200 */
[C---:B0-----:R-:W-:Y:S03]  /*2590*/  HMMA.16816.F32 R132, R168.reuse, R36, RZ ;  /* 0x00000024a884723c */ /* 0x041fe600000018ff */
[----:B------:R-:W0:Y:S04]  /*25a0*/  LDSM.16.MT88.4 R160, [R13+0x2100] ;  /* 0x002100000da0783b */ /* 0x000e280000004200 */
[----:B------:R-:W-:Y:S01]  /*25b0*/  LDSM.16.MT88.4 R48, [R13+0x4000] ;  /* 0x004000000d30783b */ /* 0x000fe20000004200 */
[C---:B-1----:R-:W-:Y:S03]  /*25c0*/  HMMA.16816.F32 R172, R168.reuse, R32, RZ ;  /* 0x00000020a8ac723c */ /* 0x042fe600000018ff */
[----:B------:R-:W1:Y:S04]  /*25d0*/  LDSM.16.M88.4 R152, [R4+0x8400] ;  /* 0x008400000498783b */ /* 0x000e680000000200 */
[----:B------:R-:W0:Y:S01]  /*25e0*/  LDSM.16.M88.4 R148, [R4+0x8800] ;  /* 0x008800000494783b */ /* 0x000e220000000200 */
[----:B--2---:R-:W-:Y:S03]  /*25f0*/  HMMA.16816.F32 R124, R168, R28, RZ ;  /* 0x0000001ca87c723c */ /* 0x004fe600000018ff */
[----:B------:R-:W2:Y:S04]  /*2600*/  LDSM.16.M88.4 R156, [R4+0x8000] ;  /* 0x00800000049c783b */ /* 0x000ea80000000200 */
[----:B------:R-:W0:Y:S01]  /*2610*/  LDSM.16.M88.4 R144, [R4+0x8c00] ;  /* 0x008c00000490783b */ /* 0x000e220000000200 */
[C---:B---3--:R-:W-:Y:S03]  /*2620*/  HMMA.16816.F32 R128, R44.reuse, R36, RZ ;  /* 0x000000242c80723c */ /* 0x048fe600000018ff */
[----:B------:R5:W3:Y:S04]  /*2630*/  LDG.E.U16 R37, [R136.64] ;  /* 0x0000000688257981 */ /* 0x000ae8000c1e1500 */
[----:B------:R-:W0:Y:S01]  /*2640*/  LDSM.16.MT88.4 R140, [R13+0x4100] ;  /* 0x004100000d8c783b */ /* 0x000e220000004200 */
[C---:B------:R-:W-:Y:S03]  /*2650*/  HMMA.16816.F32 R52, R44.reuse, R32, RZ ;  /* 0x000000202c34723c */ /* 0x040fe600000018ff */
[----:B-----5:R-:W5:Y:S04]  /*2660*/  LDSM.16.MT88.4 R136, [R13+0x6000] ;  /* 0x006000000d88783b */ /* 0x020f680000004200 */
[C---:B------:R-:W-:Y:S01]  /*2670*/  IMAD.WIDE R32, R14.reuse, 0x2, R194 ;  /* 0x000000020e207825 */ /* 0x040fe200078e02c2 */
[----:B------:R-:W-:Y:S05]  /*2680*/  HMMA.16816.F32 R40, R44, R28, RZ ;  /* 0x0000001c2c28723c */ /* 0x000fea00000018ff */
[----:B------:R0:W3:Y:S02]  /*2690*/  LDG.E.U16 R33, [R32.64] ;  /* 0x0000000620217981 */ /* 0x0000e4000c1e1500 */
[C---:B------:R-:W-:Y:S01]  /*26a0*/  IMAD.WIDE R28, R14.reuse, 0x2, R192 ;  /* 0x000000020e1c7825 */ /* 0x040fe200078e02c0 */
[-C--:B------:R-:W-:Y:S05]  /*26b0*/  HMMA.16816.F32 R168, R168, R24.reuse, RZ ;  /* 0x00000018a8a8723c */ /* 0x080fea00000018ff */
[----:B------:R0:W3:Y:S03]  /*26c0*/  LDG.E.U16 R29, [R28.64] ;  /* 0x000000061c1d7981 */ /* 0x0000e6000c1e1500 */
[----:B------:R-:W-:Y:S07]  /*26d0*/  HMMA.16816.F32 R44, R44, R24, RZ ;  /* 0x000000182c2c723c */ /* 0x000fee00000018ff */
[----:B------:R-:W-:-:S05]  /*26e0*/  IMAD.WIDE R24, R14, 0x2, R190 ;  /* 0x000000020e187825 */ /* 0x000fca00078e02be */
[----:B------:R0:W3:Y:S01]  /*26f0*/  LDG.E.U16 R185, [R24.64] ;  /* 0x0000000618b97981 */ /* 0x0000e2000c1e1500 */
[C---:B------:R-:W-:Y:S08]  /*2700*/  HMMA.16816.F32 R172, R164.reuse, R34, R172 ;  /* 0x00000022a4ac723c */ /* 0x040ff000000018ac */
[C---:B------:R-:W-:Y:S08]  /*2710*/  HMMA.16816.F32 R124, R164.reuse, R30, R124 ;  /* 0x0000001ea47c723c */ /* 0x040ff0000000187c */
[C---:B------:R-:W-:Y:S08]  /*2720*/  HMMA.16816.F32 R132, R164.reuse, R38, R132 ;  /* 0x00000026a484723c */ /* 0x040ff00000001884 */
[----:B------:R-:W-:Y:S08]  /*2730*/  HMMA.16816.F32 R168, R164, R26, R168 ;  /* 0x0000001aa4a8723c */ /* 0x000ff000000018a8 */
[C---:B0-----:R-:W-:Y:S08]  /*2740*/  HMMA.16816.F32 R128, R160.reuse, R38, R128 ;  /* 0x00000026a080723c */ /* 0x041ff00000001880 */
[C---:B------:R-:W-:Y:S08]  /*2750*/  HMMA.16816.F32 R52, R160.reuse, R34, R52 ;  /* 0x00000022a034723c */ /* 0x040ff00000001834 */
[C---:B------:R-:W-:Y:S08]  /*2760*/  HMMA.16816.F32 R40, R160.reuse, R30, R40 ;  /* 0x0000001ea028723c */ /* 0x040ff00000001828 */
[----:B------:R-:W-:Y:S01]  /*2770*/  HMMA.16816.F32 R44, R160, R26, R44 ;  /* 0x0000001aa02c723c */ /* 0x000fe2000000182c */
[----:B------:R-:W0:Y:S07]  /*2780*/  LDSM.16.MT88.4 R24, [R13+0x6100] ;  /* 0x006100000d18783b */ /* 0x000e2e0000004200 */
[C---:B-1----:R-:W-:Y:S08]  /*2790*/  HMMA.16816.F32 R172, R48.reuse, R152, R172 ;  /* 0x0000009830ac723c */ /* 0x042ff000000018ac */
[C---:B------:R-:W-:Y:S08]  /*27a0*/  HMMA.16816.F32 R124, R48.reuse, R148, R124 ;  /* 0x00000094307c723c */ /* 0x040ff0000000187c */
[C---:B--2---:R-:W-:Y:S08]  /*27b0*/  HMMA.16816.F32 R132, R48.reuse, R156, R132 ;  /* 0x0000009c3084723c */ /* 0x044ff00000001884 */
[----:B------:R-:W-:Y:S08]  /*27c0*/  HMMA.16816.F32 R168, R48, R144, R168 ;  /* 0x0000009030a8723c */ /* 0x000ff000000018a8 */
[C---:B------:R-:W-:Y:S08]  /*27d0*/  HMMA.16816.F32 R128, R140.reuse, R156, R128 ;  /* 0x0000009c8c80723c */ /* 0x040ff00000001880 */
[C---:B------:R-:W-:Y:S01]  /*27e0*/  HMMA.16816.F32 R52, R140.reuse, R152, R52 ;  /* 0x000000988c34723c */ /* 0x040fe20000001834 */
[----:B------:R-:W-:Y:S01]  /*27f0*/  LEA R31, P0, R8, UR4, 0x1 ;  /* 0x00000004081f7c11 */ /* 0x000fe2000f8008ff */
[----:B------:R-:W-:Y:S06]  /*2800*/  BAR.SYNC.DEFER_BLOCKING 0x0 ;  /* 0x0000000000007b1d */ /* 0x000fec0000010000 */
[C---:B------:R-:W-:Y:S08]  /*2810*/  HMMA.16816.F32 R40, R140.reuse, R148, R40 ;  /* 0x000000948c28723c */ /* 0x040ff00000001828 */
[----:B------:R-:W-:Y:S08]  /*2820*/  HMMA.16816.F32 R44, R140, R144, R44 ;  /* 0x000000908c2c723c */ /* 0x000ff0000000182c */
[C---:B-----5:R-:W-:Y:S08]  /*2830*/  HMMA.16816.F32 R172, R136.reuse, R154, R172 ;  /* 0x0000009a88ac723c */ /* 0x060ff000000018ac */
[C---:B------:R-:W-:Y:S08]  /*2840*/  HMMA.16816.F32 R124, R136.reuse, R150, R124 ;  /* 0x00000096887c723c */ /* 0x040ff0000000187c */
[C---:B------:R-:W-:Y:S08]  /*2850*/  HMMA.16816.F32 R132, R136.reuse, R158, R132 ;  /* 0x0000009e8884723c */ /* 0x040ff00000001884 */
[----:B------:R-:W-:Y:S07]  /*2860*/  HMMA.16816.F32 R168, R136, R146, R168 ;  /* 0x0000009288a8723c */ /* 0x000fee00000018a8 */
[----:B------:R-:W-:Y:S01]  /*2870*/  IADD3.X R139, RZ, UR5, RZ, P0, !PT ;  /* 0x00000005ff8b7c10 */ /* 0x000fe200087fe4ff */
[C---:B0-----:R-:W-:Y:S08]  /*2880*/  HMMA.16816.F32 R128, R24.reuse, R158, R128 ;  /* 0x0000009e1880723c */ /* 0x041ff00000001880 */
[C---:B------:R-:W-:Y:S08]  /*2890*/  HMMA.16816.F32 R52, R24.reuse, R154, R52 ;  /* 0x0000009a1834723c */ /* 0x040ff00000001834 */
[C---:B------:R-:W-:Y:S08]  /*28a0*/  HMMA.16816.F32 R40, R24.reuse, R150, R40 ;  /* 0x000000961828723c */ /* 0x040ff00000001828 */
[----:B------:R-:W-:Y:S07]  /*28b0*/  HMMA.16816.F32 R44, R24, R146, R44 ;  /* 0x00000092182c723c */ /* 0x000fee000000182c */
[----:B------:R-:W-:Y:S01]  /*28c0*/  IADD3 R27, P1, R31, 0x9, RZ ;  /* 0x000000091f1b7810 */ /* 0x000fe20007f3e0ff */
[----:B------:R-:W-:-:S03]  /*28d0*/  FMUL R25, R173, c[0x0][0x188] ;  /* 0x00006200ad197a20 */ /* 0x000fc60000400000 */
[----:B------:R-:W-:Y:S01]  /*28e0*/  ISETP.GT.U32.AND P6, PT, R27, R11, PT ;  /* 0x0000000b1b00720c */ /* 0x000fe20003fc4070 */
[----:B------:R-:W-:Y:S01]  /*28f0*/  IMAD.X R138, RZ, RZ, R139, P1 ;  /* 0x000000ffff8a7224 */ /* 0x000fe200008e068b */
[----:B------:R-:W-:-:S04]  /*2900*/  IADD3 R49, P1, R31, 0x10, RZ ;  /* 0x000000101f317810 */ /* 0x000fc80007f3e0ff */
[----:B------:R-:W-:Y:S02]  /*2910*/  ISETP.GT.U32.AND.EX P6, PT, R138, RZ, PT, P6 ;  /* 0x000000ff8a00720c */ /* 0x000fe40003fc4160 */
[----:B------:R-:W-:Y:S02]  /*2920*/  IADD3.X R137, RZ, R139, RZ, P1, !PT ;  /* 0x0000008bff897210 */ /* 0x000fe40000ffe4ff */
[----:B------:R-:W-:Y:S02]  /*2930*/  FSEL R25, R25, -INF , !P6 ;  /* 0xff80000019197808 */ /* 0x000fe40007000000 */
[----:B------:R-:W-:Y:S01]  /*2940*/  ISETP.GT.U32.AND P6, PT, R49, R11, PT ;  /* 0x0000000b3100720c */ /* 0x000fe20003fc4070 */
[----:B------:R-:W-:Y:S01]  /*2950*/  FMUL R124, R124, c[0x0][0x188] ;  /* 0x000062007c7c7a20 */ /* 0x000fe20000400000 */
[----:B------:R-:W-:Y:S02]  /*2960*/  ISETP.GT.U32.AND P2, PT, R27, R20, PT ;  /* 0x000000141b00720c */ /* 0x000fe40003f44070 */
[----:B------:R-:W-:-:S02]  /*2970*/  ISETP.GT.U32.AND.EX P6, PT, R137, RZ, PT, P6 ;  /* 0x000000ff8900720c */ /* 0x000fc40003fc4160 */
[----:B------:R-:W-:Y:S01]  /*2980*/  IADD3 R48, P1, R31, 0x11, RZ ;  /* 0x000000111f307810 */ /* 0x000fe20007f3e0ff */
[----:B------:R-:W-:Y:S01]  /*2990*/  FMUL R26, R175, c[0x0][0x188] ;  /* 0x00006200af1a7a20 */ /* 0x000fe20000400000 */
[----:B------:R-:W-:Y:S02]  /*29a0*/  ISETP.GT.U32.AND.EX P2, PT, R138, RZ, PT, P2 ;  /* 0x000000ff8a00720c */ /* 0x000fe40003f44120 */
[----:B------:R-:W-:Y:S02]  /*29b0*/  FSEL R163, R124, -INF , !P6 ;  /* 0xff8000007ca37808 */ /* 0x000fe40007000000 */
[----:B------:R-:W-:Y:S02]  /*29c0*/  ISETP.GT.U32.AND P6, PT, R48, R11, PT ;  /* 0x0000000b3000720c */ /* 0x000fe40003fc4070 */
[----:B------:R-:W-:Y:S01]  /*29d0*/  IADD3.X R136, RZ, R139, RZ, P1, !PT ;  /* 0x0000008bff887210 */ /* 0x000fe20000ffe4ff */
[----:B------:R-:W-:Y:S01]  /*29e0*/  FMUL R125, R125, c[0x0][0x188] ;  /* 0x000062007d7d7a20 */ /* 0x000fe20000400000 */
[----:B------:R-:W-:-:S02]  /*29f0*/  FSEL R26, R26, -INF , !P2 ;  /* 0xff8000001a1a7808 */ /* 0x000fc40005000000 */
[----:B------:R-:W-:Y:S02]  /*2a00*/  ISETP.GT.U32.AND P2, PT, R49, R20, PT ;  /* 0x000000143100720c */ /* 0x000fe40003f44070 */
[----:B------:R-:W-:Y:S01]  /*2a10*/  ISETP.GT.U32.AND.EX P6, PT, R136, RZ, PT, P6 ;  /* 0x000000ff8800720c */ /* 0x000fe20003fc4160 */
[----:B------:R-:W-:Y:S01]  /*2a20*/  FMUL R126, R126, c[0x0][0x188] ;  /* 0x000062007e7e7a20 */ /* 0x000fe20000400000 */
[----:B------:R-:W-:Y:S02]  /*2a30*/  ISETP.GT.U32.AND.EX P2, PT, R137, RZ, PT, P2 ;  /* 0x000000ff8900720c */ /* 0x000fe40003f44120 */
[----:B------:R-:W-:Y:S02]  /*2a40*/  FSEL R161, R125, -INF , !P6 ;  /* 0xff8000007da17808 */ /* 0x000fe40007000000 */
[----:B------:R-:W-:Y:S01]  /*2a50*/  ISETP.GT.U32.AND P6, PT, R48, R19, PT ;  /* 0x000000133000720c */ /* 0x000fe20003fc4070 */
[----:B------:R-:W-:Y:S01]  /*2a60*/  FMUL R41, R41, c[0x0][0x188] ;  /* 0x0000620029297a20 */ /* 0x000fe20000400000 */
[----:B------:R-:W-:-:S02]  /*2a70*/  FSEL R162, R126, -INF , !P2 ;  /* 0xff8000007ea27808 */ /* 0x000fc40005000000 */
[----:B------:R-:W-:Y:S02]  /*2a80*/  ISETP.GT.U32.AND P2, PT, R48, R20, PT ;  /* 0x000000143000720c */ /* 0x000fe40003f44070 */
[C---:B------:R-:W-:Y:S02]  /*2a90*/  ISETP.GT.U32.AND.EX P6, PT, R136.reuse, RZ, PT, P6 ;  /* 0x000000ff8800720c */ /* 0x040fe40003fc4160 */
[----:B------:R-:W-:Y:S01]  /*2aa0*/  ISETP.GT.U32.AND P5, PT, R27, R19, PT ;  /* 0x000000131b00720c */ /* 0x000fe20003fa4070 */
[----:B------:R-:W-:Y:S01]  /*2ab0*/  FMUL R127, R127, c[0x0][0x188] ;  /* 0x000062007f7f7a20 */ /* 0x000fe20000400000 */
[----:B------:R-:W-:Y:S01]  /*2ac0*/  ISETP.GT.U32.AND.EX P2, PT, R136, RZ, PT, P2 ;  /* 0x000000ff8800720c */ /* 0x000fe20003f44120 */
[----:B------:R-:W-:Y:S01]  /*2ad0*/  FMUL R53, R53, c[0x0][0x188] ;  /* 0x0000620035357a20 */ /* 0x000fe20000400000 */
[----:B------:R-:W-:Y:S02]  /*2ae0*/  FSEL R125, R41, -INF , !P6 ;  /* 0xff800000297d7808 */ /* 0x000fe40007000000 */
[----:B------:R-:W-:-:S02]  /*2af0*/  ISETP.GT.U32.AND.EX P5, PT, R138, RZ, PT, P5 ;  /* 0x000000ff8a00720c */ /* 0x000fc40003fa4150 */
[C---:B------:R-:W-:Y:S02]  /*2b00*/  IADD3 R50, P6, R31.reuse, 0x8, RZ ;  /* 0x000000081f327810 */ /* 0x040fe40007fde0ff */
[CC--:B------:R-:W-:Y:S02]  /*2b10*/  ISETP.GT.U32.AND P3, PT, R31.reuse, R11.reuse, PT ;  /* 0x0000000b1f00720c */ /* 0x0c0fe40003f64070 */
[----:B------:R-:W-:Y:S01]  /*2b20*/  ISETP.GE.U32.AND P4, PT, R31, R11, PT ;  /* 0x0000000b1f00720c */ /* 0x000fe20003f86070 */
[----:B------:R-:W-:Y:S01]  /*2b30*/  FMUL R132, R132, c[0x0][0x188] ;  /* 0x0000620084847a20 */ /* 0x000fe20000400000 */
[----:B------:R-:W-:Y:S01]  /*2b40*/  FSEL R152, R127, -INF , !P2 ;  /* 0xff8000007f987808 */ /* 0x000fe20005000000 */
[----:B------:R-:W-:Y:S01]  /*2b50*/  FMUL R39, R133, c[0x0][0x188] ;  /* 0x0000620085277a20 */ /* 0x000fe20000400000 */
[----:B------:R-:W-:Y:S02]  /*2b60*/  FSEL R148, R53, -INF , !P5 ;  /* 0xff80000035947808 */ /* 0x000fe40006800000 */
[----:B------:R-:W-:-:S02]  /*2b70*/  IADD3.X R127, RZ, R139, RZ, P6, !PT ;  /* 0x0000008bff7f7210 */ /* 0x000fc400037fe4ff */
[----:B------:R-:W-:Y:S02]  /*2b80*/  ISETP.GT.U32.AND P5, PT, R49, R19, PT ;  /* 0x000000133100720c */ /* 0x000fe40003fa4070 */
[----:B------:R-:W-:Y:S02]  /*2b90*/  ISETP.GT.U32.AND P6, PT, R50, R11, PT ;  /* 0x0000000b3200720c */ /* 0x000fe40003fc4070 */
[C---:B------:R-:W-:Y:S02]  /*2ba0*/  ISETP.GT.U32.AND.EX P3, PT, R139.reuse, RZ, PT, P3 ;  /* 0x000000ff8b00720c */ /* 0x040fe40003f64130 */
[----:B------:R-:W-:Y:S01]  /*2bb0*/  ISETP.GE.U32.AND.EX P4, PT, R139, RZ, PT, P4 ;  /* 0x000000ff8b00720c */ /* 0x000fe20003f86140 */
[----:B------:R-:W-:Y:S01]  /*2bc0*/  FMUL R40, R40, c[0x0][0x188] ;  /* 0x0000620028287a20 */ /* 0x000fe20000400000 */
[----:B------:R-:W-:Y:S01]  /*2bd0*/  ISETP.GT.U32.AND.EX P5, PT, R137, RZ, PT, P5 ;  /* 0x000000ff8900720c */ /* 0x000fe20003fa4150 */
[----:B------:R-:W-:Y:S01]  /*2be0*/  FMUL R35, R172, c[0x0][0x188] ;  /* 0x00006200ac237a20 */ /* 0x000fe20000400000 */
[----:B------:R-:W-:-:S02]  /*2bf0*/  ISETP.GT.U32.AND.EX P6, PT, R127, RZ, PT, P6 ;  /* 0x000000ff7f00720c */ /* 0x000fc40003fc4160 */
[----:B------:R-:W-:Y:S02]  /*2c00*/  FSEL R34, R132, -INF , !P3 ;  /* 0xff80000084227808 */ /* 0x000fe40005800000 */
[----:B------:R-:W-:Y:S02]  /*2c10*/  FSEL R39, R39, -INF , !P4 ;  /* 0xff80000027277808 */ /* 0x000fe40006000000 */
[----:B------:R-:W-:Y:S02]  /*2c20*/  FSEL R124, R40, -INF , !P5 ;  /* 0xff800000287c7808 */ /* 0x000fe40006800000 */
[----:B------:R-:W-:Y:S02]  /*2c30*/  FSEL R35, R35, -INF , !P6 ;  /* 0xff80000023237808 */ /* 0x000fe40007000000 */
[----:B------:R-:W-:Y:S02]  /*2c40*/  FMNMX R28, R34, R39, !PT ;  /* 0x00000027221c7209 */ /* 0x000fe40007800000 */
[----:B------:R-:W-:-:S02]  /*2c50*/  IADD3 R40, P5, R31, 0x18, RZ ;  /* 0x000000181f287810 */ /* 0x000fc40007fbe0ff */
[----:B------:R-:W-:Y:S02]  /*2c60*/  ISETP.GT.U32.AND P0, PT, R31, R20, PT ;  /* 0x000000141f00720c */ /* 0x000fe40003f04070 */
[----:B------:R-:W-:Y:S01]  /*2c70*/  FMNMX R28, R35, R28, !PT ;  /* 0x0000001c231c7209 */ /* 0x000fe20007800000 */
[----:B------:R-:W-:Y:S01]  /*2c80*/  FMUL R30, R134, c[0x0][0x188] ;  /* 0x00006200861e7a20 */ /* 0x000fe20000400000 */
[----:B------:R-:W-:Y:S02]  /*2c90*/  IADD3.X R53, RZ, R139, RZ, P5, !PT ;  /* 0x0000008bff357210 */ /* 0x000fe40002ffe4ff */
[----:B------:R-:W-:Y:S02]  /*2ca0*/  ISETP.GT.U32.AND P5, PT, R40, R20, PT ;  /* 0x000000142800720c */ /* 0x000fe40003fa4070 */
[----:B------:R-:W-:Y:S01]  /*2cb0*/  ISETP.GT.U32.AND.EX P0, PT, R139, RZ, PT, P0 ;  /* 0x000000ff8b00720c */ /* 0x000fe20003f04100 */
[----:B------:R-:W-:Y:S01]  /*2cc0*/  FMUL R150, R170, c[0x0][0x188] ;  /* 0x00006200aa967a20 */ /* 0x000fe20000400000 */
[----:B------:R-:W-:-:S02]  /*2cd0*/  ISETP.GT.U32.AND P2, PT, R40, R11, PT ;  /* 0x0000000b2800720c */ /* 0x000fc40003f44070 */
[----:B------:R-:W-:Y:S02]  /*2ce0*/  IADD3 R38, P6, R31, 0x19, RZ ;  /* 0x000000191f267810 */ /* 0x000fe40007fde0ff */
[----:B------:R-:W-:Y:S01]  /*2cf0*/  FMNMX R28, R25, R28, !PT ;  /* 0x0000001c191c7209 */ /* 0x000fe20007800000 */
[----:B------:R-:W-:Y:S01]  /*2d00*/  FMUL R159, R168, c[0x0][0x188] ;  /* 0x00006200a89f7a20 */ /* 0x000fe20000400000 */
[C---:B------:R-:W-:Y:S01]  /*2d10*/  ISETP.GT.U32.AND.EX P5, PT, R53.reuse, RZ, PT, P5 ;  /* 0x000000ff3500720c */ /* 0x040fe20003fa4150 */
[----:B------:R-:W-:Y:S01]  /*2d20*/  FMUL R24, R52, c[0x0][0x188] ;  /* 0x0000620034187a20 */ /* 0x000fe20000400000 */
[----:B------:R-:W-:Y:S02]  /*2d30*/  FSEL R30, R30, -INF , !P0 ;  /* 0xff8000001e1e7808 */ /* 0x000fe40004000000 */
[----:B------:R-:W-:Y:S02]  /*2d40*/  ISETP.GT.U32.AND.EX P2, PT, R53, RZ, PT, P2 ;  /* 0x000000ff3500720c */ /* 0x000fe40003f44120 */
[----:B------:R-:W-:-:S02]  /*2d50*/  ISETP.GT.U32.AND P0, PT, R38, R11, PT ;  /* 0x0000000b2600720c */ /* 0x000fc40003f04070 */
[----:B------:R-:W-:Y:S02]  /*2d60*/  IADD3.X R52, RZ, R139, RZ, P6, !PT ;  /* 0x0000008bff347210 */ /* 0x000fe400037fe4ff */
[----:B------:R-:W-:Y:S01]  /*2d70*/  FMNMX R28, R163, R28, !PT ;  /* 0x0000001ca31c7209 */ /* 0x000fe20007800000 */
[----:B------:R-:W-:Y:S01]  /*2d80*/  FMUL R157, R169, c[0x0][0x188] ;  /* 0x00006200a99d7a20 */ /* 0x000fe20000400000 */
[----:B------:R-:W-:Y:S02]  /*2d90*/  FSEL R150, R150, -INF , !P5 ;  /* 0xff80000096967808 */ /* 0x000fe40006800000 */
[-C--:B------:R-:W-:Y:S02]  /*2da0*/  ISETP.GT.U32.AND P5, PT, R40, R19.reuse, PT ;  /* 0x000000132800720c */ /* 0x080fe40003fa4070 */
[----:B------:R-:W-:Y:S02]  /*2db0*/  ISETP.GT.U32.AND P4, PT, R50, R19, PT ;  /* 0x000000133200720c */ /* 0x000fe40003f84070 */
[----:B------:R-:W-:-:S02]  /*2dc0*/  FSEL R159, R159, -INF , !P2 ;  /* 0xff8000009f9f7808 */ /* 0x000fc40005000000 */
[----:B------:R-:W-:Y:S02]  /*2dd0*/  ISETP.GT.U32.AND.EX P0, PT, R52, RZ, PT, P0 ;  /* 0x000000ff3400720c */ /* 0x000fe40003f04100 */
[----:B------:R-:W-:Y:S01]  /*2de0*/  FMNMX R28, R161, R28, !PT ;  /* 0x0000001ca11c7209 */ /* 0x000fe20007800000 */
[----:B------:R-:W-:Y:S01]  /*2df0*/  FMUL R44, R44, c[0x0][0x188] ;  /* 0x000062002c2c7a20 */ /* 0x000fe20000400000 */
[----:B------:R-:W-:Y:S02]  /*2e00*/  ISETP.GT.U32.AND.EX P5, PT, R53, RZ, PT, P5 ;  /* 0x000000ff3500720c */ /* 0x000fe40003fa4150 */
[----:B------:R-:W-:Y:S02]  /*2e10*/  ISETP.GT.U32.AND.EX P4, PT, R127, RZ, PT, P4 ;  /* 0x000000ff7f00720c */ /* 0x000fe40003f84140 */
[----:B------:R-:W-:Y:S02]  /*2e20*/  FSEL R157, R157, -INF , !P0 ;  /* 0xff8000009d9d7808 */ /* 0x000fe40004000000 */
[----:B------:R-:W-:-:S02]  /*2e30*/  FMNMX R28, R159, R28, !PT ;  /* 0x0000001c9f1c7209 */ /* 0x000fc40007800000 */
[C---:B------:R-:W-:Y:S02]  /*2e40*/  ISETP.GE.U32.AND P1, PT, R31.reuse, R20, PT ;  /* 0x000000141f00720c */ /* 0x040fe40003f26070 */
[----:B------:R-:W-:Y:S02]  /*2e50*/  FSEL R126, R44, -INF , !P5 ;  /* 0xff8000002c7e7808 */ /* 0x000fe40006800000 */
[----:B------:R-:W-:Y:S02]  /*2e60*/  FSEL R24, R24, -INF , !P4 ;  /* 0xff80000018187808 */ /* 0x000fe40006000000 */
[CC--:B------:R-:W-:Y:S02]  /*2e70*/  ISETP.GT.U32.AND P2, PT, R31.reuse, R19.reuse, PT ;  /* 0x000000131f00720c */ /* 0x0c0fe40003f44070 */
[C---:B------:R-:W-:Y:S02]  /*2e80*/  ISETP.GE.U32.AND P5, PT, R31.reuse, R19, PT ;  /* 0x000000131f00720c */ /* 0x040fe40003fa6070 */
[----:B------:R-:W-:-:S02]  /*2e90*/  ISETP.GT.U32.AND P4, PT, R31, R18, PT ;  /* 0x000000121f00720c */ /* 0x000fc40003f84070 */
[----:B------:R-:W-:Y:S01]  /*2ea0*/  ISETP.GE.U32.AND P6, PT, R31, R18, PT ;  /* 0x000000121f00720c */ /* 0x000fe20003fc6070 */
[----:B------:R-:W-:Y:S01]  /*2eb0*/  FMUL R31, R135, c[0x0][0x188] ;  /* 0x00006200871f7a20 */ /* 0x000fe20000400000 */
[----:B------:R-:W-:Y:S02]  /*2ec0*/  FMNMX R36, R157, R28, !PT ;  /* 0x0000001c9d247209 */ /* 0x000fe40007800000 */
[----:B------:R-:W-:Y:S01]  /*2ed0*/  ISETP.GE.U32.AND.EX P1, PT, R139, RZ, PT, P1 ;  /* 0x000000ff8b00720c */ /* 0x000fe20003f26110 */
[----:B------:R-:W-:Y:S02]  /*2ee0*/  FMUL R32, R174, c[0x0][0x188] ;  /* 0x00006200ae207a20 */ /* 0x000fe40000400000 */
[----:B------:R-:W0:Y:S01]  /*2ef0*/  SHFL.BFLY PT, R51, R36, 0x2, 0x1f ;  /* 0x0c401f0024337f89 */ /* 0x000e2200000e0000 */
[----:B------:R-:W-:Y:S02]  /*2f00*/  FSEL R31, R31, -INF , !P1 ;  /* 0xff8000001f1f7808 */ /* 0x000fe40004800000 */
[----:B------:R-:W-:-:S02]  /*2f10*/  FSEL R32, R32, -INF , !P3 ;  /* 0xff80000020207808 */ /* 0x000fc40005800000 */
[----:B------:R-:W-:Y:S02]  /*2f20*/  FMNMX R41, R30, R31, !PT ;  /* 0x0000001f1e297209 */ /* 0x000fe40007800000 */
[----:B------:R-:W-:Y:S02]  /*2f30*/  ISETP.GT.U32.AND P0, PT, R27, R18, PT ;  /* 0x000000121b00720c */ /* 0x000fe40003f04070 */
[----:B------:R-:W-:Y:S01]  /*2f40*/  FMNMX R41, R32, R41, !PT ;  /* 0x0000002920297209 */ /* 0x000fe20007800000 */
[----:B------:R-:W-:Y:S01]  /*2f50*/  FMUL R27, R128, c[0x0][0x188] ;  /* 0x00006200801b7a20 */ /* 0x000fe20000400000 */
[----:B------:R-:W-:Y:S01]  /*2f60*/  ISETP.GT.U32.AND.EX P2, PT, R139, RZ, PT, P2 ;  /* 0x000000ff8b00720c */ /* 0x000fe20003f44120 */
[----:B------:R-:W-:Y:S01]  /*2f70*/  FMUL R28, R129, c[0x0][0x188] ;  /* 0x00006200811c7a20 */ /* 0x000fe20000400000 */
[----:B------:R-:W-:Y:S02]  /*2f80*/  FMNMX R41, R26, R41, !PT ;  /* 0x000000291a297209 */ /* 0x000fe40007800000 */
[----:B------:R-:W-:-:S02]  /*2f90*/  ISETP.GE.U32.AND.EX P5, PT, R139, RZ, PT, P5 ;  /* 0x000000ff8b00720c */ /* 0x000fc40003fa6150 */
[----:B------:R-:W-:Y:S02]  /*2fa0*/  FSEL R27, R27, -INF , !P2 ;  /* 0xff8000001b1b7808 */ /* 0x000fe40005000000 */
[----:B------:R-:W-:Y:S02]  /*2fb0*/  ISETP.GT.U32.AND P2, PT, R38, R20, PT ;  /* 0x000000142600720c */ /* 0x000fe40003f44070 */
[----:B------:R-:W-:Y:S02]  /*2fc0*/  FMNMX R41, R162, R41, !PT ;  /* 0x00000029a2297209 */ /* 0x000fe40007800000 */
[----:B------:R-:W-:Y:S01]  /*2fd0*/  FSEL R28, R28, -INF , !P5 ;  /* 0xff8000001c1c7808 */ /* 0x000fe20006800000 */
[----:B------:R-:W-:Y:S01]  /*2fe0*/  FMUL R160, R171, c[0x0][0x188] ;  /* 0x00006200aba07a20 */ /* 0x000fe20000400000 */
[----:B------:R-:W-:Y:S02]  /*2ff0*/  ISETP.GT.U32.AND P3, PT, R49, R18, PT ;  /* 0x000000123100720c */ /* 0x000fe40003f64070 */
[----:B------:R-:W-:-:S02]  /*3000*/  ISETP.GT.U32.AND.EX P2, PT, R52, RZ, PT, P2 ;  /* 0x000000ff3400720c */ /* 0x000fc40003f44120 */
[----:B------:R-:W-:Y:S02]  /*3010*/  FMNMX R41, R152, R41, !PT ;  /* 0x0000002998297209 */ /* 0x000fe40007800000 */
[----:B------:R-:W-:Y:S02]  /*3020*/  FMNMX R49, R27, R28, !PT ;  /* 0x0000001c1b317209 */ /* 0x000fe40007800000 */
[----:B0-----:R-:W-:Y:S02]  /*3030*/  FMNMX R51, R36, R51, !PT ;  /* 0x0000003324337209 */ /* 0x001fe40007800000 */
[----:B------:R-:W-:Y:S02]  /*3040*/  FSEL R160, R160, -INF , !P2 ;  /* 0xff800000a0a07808 */ /* 0x000fe40005000000 */
[----:B------:R-:W-:Y:S02]  /*3050*/  FMNMX R41, R150, R41, !PT ;  /* 0x0000002996297209 */ /* 0x000fe40007800000 */
[----:B------:R-:W-:Y:S01]  /*3060*/  FMNMX R49, R24, R49, !PT ;  /* 0x0000003118317209 */ /* 0x000fe20007800000 */
[----:B------:R-:W-:Y:S01]  /*3070*/  FMUL R130, R130, c[0x0][0x188] ;  /* 0x0000620082827a20 */ /* 0x000fe20000400000 */
[----:B------:R-:W-:-:S02]  /*3080*/  ISETP.GT.U32.AND P5, PT, R40, R18, PT ;  /* 0x000000122800720c */ /* 0x000fc40003fa4070 */
[----:B------:R-:W-:Y:S01]  /*3090*/  ISETP.GT.U32.AND.EX P4, PT, R139, RZ, PT, P4 ;  /* 0x000000ff8b00720c */ /* 0x000fe20003f84140 */
[----:B------:R-:W0:Y:S01]  /*30a0*/  SHFL.BFLY PT, R40, R51, 0x1, 0x1f ;  /* 0x0c201f0033287f89 */ /* 0x000e2200000e0000 */
[----:B------:R-:W-:Y:S02]  /*30b0*/  FMNMX R41, R160, R41, !PT ;  /* 0x00000029a0297209 */ /* 0x000fe40007800000 */
[----:B------:R-:W-:Y:S02]  /*30c0*/  FMNMX R49, R148, R49, !PT ;  /* 0x0000003194317209 */ /* 0x000fe40007800000 */
[----:B------:R-:W-:Y:S01]  /*30d0*/  FSEL R153, R130, -INF , !P4 ;  /* 0xff80000082997808 */ /* 0x000fe20006000000 */
[----:B------:R-:W1:Y:S01]  /*30e0*/  SHFL.BFLY PT, R44, R41, 0x2, 0x1f ;  /* 0x0c401f00292c7f89 */ /* 0x000e6200000e0000 */
[----:B------:R-:W-:Y:S02]  /*30f0*/  ISETP.GT.U32.AND P4, PT, R38, R19, PT ;  /* 0x000000132600720c */ /* 0x000fe40003f84070 */
[----:B------:R-:W-:Y:S01]  /*3100*/  FMNMX R36, R124, R49, !PT ;  /* 0x000000317c247209 */ /* 0x000fe20007800000 */
[----:B------:R-:W-:Y:S01]  /*3110*/  FMUL R45, R45, c[0x0][0x188] ;  /* 0x000062002d2d7a20 */ /* 0x000fe20000400000 */
[----:B------:R-:W-:Y:S01]  /*3120*/  ISETP.GT.U32.AND P2, PT, R50, R18, PT ;  /* 0x000000123200720c */ /* 0x000fe20003f44070 */
[----:B------:R-:W-:Y:S01]  /*3130*/  FMUL R131, R131, c[0x0][0x188] ;  /* 0x0000620083837a20 */ /* 0x000fe20000400000 */
[----:B------:R-:W-:-:S02]  /*3140*/  ISETP.GT.U32.AND.EX P4, PT, R52, RZ, PT, P4 ;  /* 0x000000ff3400720c */ /* 0x000fc40003f84140 */
[----:B------:R-:W-:Y:S02]  /*3150*/  FMNMX R49, R125, R36, !PT ;  /* 0x000000247d317209 */ /* 0x000fe40007800000 */
[----:B------:R-:W-:Y:S01]  /*3160*/  ISETP.GE.U32.AND.EX P6, PT, R139, RZ, PT, P6 ;  /* 0x000000ff8b00720c */ /* 0x000fe20003fc6160 */
[----:B------:R-:W-:Y:S01]  /*3170*/  FMUL R54, R54, c[0x0][0x188] ;  /* 0x0000620036367a20 */ /* 0x000fe20000400000 */
[----:B------:R-:W-:Y:S02]  /*3180*/  ISETP.GT.U32.AND.EX P2, PT, R127, RZ, PT, P2 ;  /* 0x000000ff7f00720c */ /* 0x000fe40003f44120 */
[----:B------:R-:W-:Y:S02]  /*3190*/  FSEL R127, R45, -INF , !P4 ;  /* 0xff8000002d7f7808 */ /* 0x000fe40006000000 */
[----:B------:R-:W-:Y:S02]  /*31a0*/  FMNMX R36, R126, R49, !PT ;  /* 0x000000317e247209 */ /* 0x000fe40007800000 */
[----:B------:R-:W-:Y:S01]  /*31b0*/  FSEL R155, R131, -INF , !P6 ;  /* 0xff800000839b7808 */ /* 0x000fe20007000000 */
[----:B------:R-:W-:Y:S01]  /*31c0*/  FMUL R55, R55, c[0x0][0x188] ;  /* 0x0000620037377a20 */ /* 0x000fe20000400000 */
[----:B------:R-:W-:-:S02]  /*31d0*/  ISETP.GT.U32.AND P6, PT, R38, R18, PT ;  /* 0x000000122600720c */ /* 0x000fc40003fc4070 */
[----:B------:R-:W-:Y:S02]  /*31e0*/  FMNMX R38, R127, R36, !PT ;  /* 0x000000247f267209 */ /* 0x000fe40007800000 */
[----:B------:R-:W-:Y:S02]  /*31f0*/  ISETP.GT.U32.AND.EX P0, PT, R138, RZ, PT, P0 ;  /* 0x000000ff8a00720c */ /* 0x000fe40003f04100 */
[----:B------:R-:W-:Y:S02]  /*3200*/  FSEL R167, R54, -INF , !P2 ;  /* 0xff80000036a77808 */ /* 0x000fe40005000000 */
[----:B------:R-:W-:Y:S01]  /*3210*/  FMNMX R36, R153, R155, !PT ;  /* 0x0000009b99247209 */ /* 0x000fe20007800000 */
[----:B------:R-:W-:Y:S01]  /*3220*/  FMUL R42, R42, c[0x0][0x188] ;  /* 0x000062002a2a7a20 */ /* 0x000fe20000400000 */
[----:B------:R-:W-:Y:S02]  /*3230*/  ISETP.GT.U32.AND P1, PT, R48, R18, PT ;  /* 0x000000123000720c */ /* 0x000fe40003f24070 */
[----:B------:R-:W-:-:S02]  /*3240*/  ISETP.GT.U32.AND.EX P3, PT, R137, RZ, PT, P3 ;  /* 0x000000ff8900720c */ /* 0x000fc40003f64130 */
[----:B------:R-:W-:Y:S02]  /*3250*/  FSEL R165, R55, -INF , !P0 ;  /* 0xff80000037a57808 */ /* 0x000fe40004000000 */
[----:B------:R-:W-:Y:S01]  /*3260*/  FMNMX R36, R167, R36, !PT ;  /* 0x00000024a7247209 */ /* 0x000fe20007800000 */
[----:B------:R-:W-:Y:S01]  /*3270*/  FMUL R43, R43, c[0x0][0x188] ;  /* 0x000062002b2b7a20 */ /* 0x000fe20000400000 */
[----:B0-----:R-:W-:Y:S02]  /*3280*/  FMNMX R40, R51, R40, !PT ;  /* 0x0000002833287209 */ /* 0x001fe40007800000 */
[----:B------:R-:W-:Y:S02]  /*3290*/  ISETP.GT.U32.AND.EX P1, PT, R136, RZ, PT, P1 ;  /* 0x000000ff8800720c */ /* 0x000fe40003f24110 */
[----:B------:R-:W-:Y:S02]  /*32a0*/  FSEL R135, R42, -INF , !P3 ;  /* 0xff8000002a877808 */ /* 0x000fe40005800000 */
[----:B------:R-:W-:Y:S01]  /*32b0*/  FMNMX R36, R165, R36, !PT ;  /* 0x00000024a5247209 */ /* 0x000fe20007800000 */
[----:B------:R-:W-:Y:S01]  /*32c0*/  FMUL R46, R46, c[0x0][0x188] ;  /* 0x000062002e2e7a20 */ /* 0x000fe20000400000 */
[----:B------:R-:W-:-:S02]  /*32d0*/  FMNMX R132, R40, R177, !PT ;  /* 0x000000b128847209 */ /* 0x000fc40007800000 */
[----:B-1----:R-:W-:Y:S02]  /*32e0*/  FMNMX R44, R41, R44, !PT ;  /* 0x0000002c292c7209 */ /* 0x002fe40007800000 */
[----:B------:R-:W-:Y:S02]  /*32f0*/  ISETP.GT.U32.AND.EX P5, PT, R53, RZ, PT, P5 ;  /* 0x000000ff3500720c */ /* 0x000fe40003fa4150 */
[----:B------:R-:W-:Y:S02]  /*3300*/  FSEL R136, R43, -INF , !P1 ;  /* 0xff8000002b887808 */ /* 0x000fe40004800000 */
[----:B------:R-:W-:Y:S01]  /*3310*/  FMNMX R41, R135, R36, !PT ;  /* 0x0000002487297209 */ /* 0x000fe20007800000 */
[----:B------:R-:W-:Y:S01]  /*3320*/  FMUL R47, R47, c[0x0][0x188] ;  /* 0x000062002f2f7a20 */ /* 0x000fe20000400000 */
[----:B------:R-:W-:Y:S01]  /*3330*/  ISETP.GT.U32.AND.EX P6, PT, R52, RZ, PT, P6 ;  /* 0x000000ff3400720c */ /* 0x000fe20003fc4160 */
[----:B------:R-:W-:Y:S01]  /*3340*/  FADD R36, R34, -R132 ;  /* 0x8000008422247221 */ /* 0x000fe20000000000 */
[----:B------:R-:W0:Y:S01]  /*3350*/  SHFL.BFLY PT, R49, R38, 0x2, 0x1f ;  /* 0x0c401f0026317f89 */ /* 0x000e2200000e0000 */
[----:B------:R-:W-:-:S02]  /*3360*/  FSEL R141, R46, -INF , !P5 ;  /* 0xff8000002e8d7808 */ /* 0x000fc40006800000 */
[----:B------:R-:W-:Y:S02]  /*3370*/  FMNMX R34, R136, R41, !PT ;  /* 0x0000002988227209 */ /* 0x000fe40007800000 */
[----:B------:R-:W-:Y:S02]  /*3380*/  FSEL R140, R47, -INF , !P6 ;  /* 0xff8000002f8c7808 */ /* 0x000fe40007000000 */
[----:B------:R-:W-:-:S04]  /*3390*/  FMNMX R41, R141, R34, !PT ;  /* 0x000000228d297209 */ /* 0x000fc80007800000 */
[----:B------:R-:W-:Y:S01]  /*33a0*/  FMNMX R41, R140, R41, !PT ;  /* 0x000000298c297209 */ /* 0x000fe20007800000 */
[----:B------:R-:W-:Y:S01]  /*33b0*/  FMUL R139, R36, 1.4426950216293334961 ;  /* 0x3fb8aa3b248b7820 */ /* 0x000fe20000400000 */
[----:B------:R-:W1:Y:S04]  /*33c0*/  SHFL.BFLY PT, R45, R44, 0x1, 0x1f ;  /* 0x0c201f002c2d7f89 */ /* 0x000e6800000e0000 */
[----:B------:R-:W2:Y:S01]  /*33d0*/  SHFL.BFLY PT, R36, R41, 0x2, 0x1f ;  /* 0x0c401f0029247f89 */ /* 0x000ea200000e0000 */
[----:B0-----:R-:W-:Y:S01]  /*33e0*/  FMNMX R49, R38, R49, !PT ;  /* 0x0000003126317209 */ /* 0x001fe20007800000 */
[----:B------:R-:W-:-:S04]  /*33f0*/  FADD R25, R25, -R132 ;  /* 0x8000008419197221 */ /* 0x000fc80000000000 */
[----:B------:R-:W0:Y:S01]  /*3400*/  SHFL.BFLY PT, R34, R49, 0x1, 0x1f ;  /* 0x0c201f0031227f89 */ /* 0x000e2200000e0000 */
[----:B------:R-:W-:-:S04]  /*3410*/  FMUL R25, R25, 1.4426950216293334961 ;  /* 0x3fb8aa3b19197820 */ /* 0x000fc80000400000 */
[----:B------:R5:W-:Y:S01]  /*3420*/  MUFU.EX2 R142, R25 ;  /* 0x00000019008e7308 */ /* 0x000be20000000800 */
[----:B-1----:R-:W-:Y:S02]  /*3430*/  FMNMX R45, R44, R45, !PT ;  /* 0x0000002d2c2d7209 */ /* 0x002fe40007800000 */
[----:B--2---:R-:W-:Y:S01]  /*3440*/  FMNMX R36, R41, R36, !PT ;  /* 0x0000002429247209 */ /* 0x004fe20007800000 */
[----:B---3--:R-:W-:Y:S01]  /*3450*/  STS.U16 [R12+0x8000], R37 ;  /* 0x008000250c007388 */ /* 0x008fe20000000400 */
[----:B------:R-:W-:-:S03]  /*3460*/  FMNMX R133, R45, R178, !PT ;  /* 0x000000b22d857209 */ /* 0x000fc60007800000 */
[----:B-----5:R-:W1:Y:S04]  /*3470*/  SHFL.BFLY PT, R25, R36, 0x1, 0x1f ;  /* 0x0c201f0024197f89 */ /* 0x020e6800000e0000 */
[----:B----4-:R-:W-:Y:S04]  /*3480*/  STS.U16 [R12+0x8200], R183 ;  /* 0x008200b70c007388 */ /* 0x010fe80000000400 */
[----:B------:R-:W-:Y:S04]  /*3490*/  STS.U16 [R12+0x8400], R181 ;  /* 0x008400b50c007388 */ /* 0x000fe80000000400 */
[----:B------:R-:W-:Y:S04]  /*34a0*/  STS.U16 [R12+0x8600], R179 ;  /* 0x008600b30c007388 */ /* 0x000fe80000000400 */
[----:B------:R-:W-:Y:S04]  /*34b0*/  STS.U16 [R12+0x8800], R33 ;  /* 0x008800210c007388 */ /* 0x000fe80000000400 */
[----:B------:R-:W-:Y:S04]  /*34c0*/  STS.U16 [R12+0x8a00], R29 ;  /* 0x008a001d0c007388 */ /* 0x000fe80000000400 */
[----:B------:R-:W-:Y:S04]  /*34d0*/  STS.U16 [R12+0x8c00], R185 ;  /* 0x008c00b90c007388 */ /* 0x000fe80000000400 */
[----:B------:R-:W-:Y:S04]  /*34e0*/  STS.U16 [R12+0x8e00], R187 ;  /* 0x008e00bb0c007388 */ /* 0x000fe80000000400 */
[----:B------:R-:W-:Y:S01]  /*34f0*/  BAR.SYNC.DEFER_BLOCKING 0x0 ;  /* 0x0000000000007b1d */ /* 0x000fe20000010000 */
[----:B------:R-:W-:Y:S01]  /*3500*/  FADD R30, R30, -R133 ;  /* 0x800000851e1e7221 */ /* 0x000fe20000000000 */
[----:B0-----:R-:W-:-:S03]  /*3510*/  FMNMX R145, R49, R34, !PT ;  /* 0x0000002231917209 */ /* 0x001fc60007800000 */
[----:B------:R-:W-:Y:S01]  /*3520*/  FMUL R30, R30, 1.4426950216293334961 ;  /* 0x3fb8aa3b1e1e7820 */ /* 0x000fe20000400000 */
[----:B------:R-:W-:Y:S01]  /*3530*/  FMNMX R145, R145, R176, !PT ;  /* 0x000000b091917209 */ /* 0x000fe20007800000 */
[--C-:B------:R-:W-:Y:S02]  /*3540*/  FADD R39, R39, -R132.reuse ;  /* 0x8000008427277221 */ /* 0x100fe40000000000 */
[----:B------:R0:W-:Y:S01]  /*3550*/  MUFU.EX2 R144, R30 ;  /* 0x0000001e00907308 */ /* 0x0001e20000000800 */
[----:B------:R-:W-:Y:S02]  /*3560*/  FADD R35, R35, -R132 ;  /* 0x8000008423237221 */ /* 0x000fe40000000000 */
[----:B------:R-:W-:Y:S02]  /*3570*/  FADD R38, -R132, R177 ;  /* 0x000000b184267221 */ /* 0x000fe40000000100 */
[--C-:B------:R-:W-:Y:S02]  /*3580*/  FADD R31, R31, -R133.reuse ;  /* 0x800000851f1f7221 */ /* 0x100fe40000000000 */
[----:B------:R-:W-:-:S02]  /*3590*/  FADD R32, R32, -R133 ;  /* 0x8000008520207221 */ /* 0x000fc40000000000 */
[----:B------:R-:W-:Y:S02]  /*35a0*/  FADD R26, R26, -R133 ;  /* 0x800000851a1a7221 */ /* 0x000fe40000000000 */
[----:B0-----:R-:W-:Y:S02]  /*35b0*/  FADD R30, -R133, R178 ;  /* 0x000000b2851e7221 */ /* 0x001fe40000000100 */
[----:B------:R-:W-:Y:S02]  /*35c0*/  FMUL R39, R39, 1.4426950216293334961 ;  /* 0x3fb8aa3b27277820 */ /* 0x000fe40000400000 */
[----:B------:R-:W-:Y:S01]  /*35d0*/  FMUL R35, R35, 1.4426950216293334961 ;  /* 0x3fb8aa3b23237820 */ /* 0x000fe20000400000 */
[----:B-1----:R-:W-:Y:S01]  /*35e0*/  FMNMX R128, R36, R25, !PT ;  /* 0x0000001924807209 */ /* 0x002fe20007800000 */
[----:B------:R-:W-:Y:S01]  /*35f0*/  FMUL R38, R38, 1.4426950216293334961 ;  /* 0x3fb8aa3b26267820 */ /* 0x000fe20000400000 */
[----:B------:R-:W0:Y:S01]  /*3600*/  LDSM.16.M88.4 R52, [R17+0x8000] ;  /* 0x008000001134783b */ /* 0x000e220000000200 */
[----:B------:R-:W-:-:S02]  /*3610*/  FMUL R31, R31, 1.4426950216293334961 ;  /* 0x3fb8aa3b1f1f7820 */ /* 0x000fc40000400000 */
[----:B------:R-:W-:Y:S01]  /*3620*/  FMUL R32, R32, 1.4426950216293334961 ;  /* 0x3fb8aa3b20207820 */ /* 0x000fe20000400000 */
[----:B------:R-:W1:Y:S01]  /*3630*/  LDSM.16.M88.4 R48, [R17+0x8200] ;  /* 0x008200001130783b */ /* 0x000e620000000200 */
[----:B------:R-:W-:Y:S02]  /*3640*/  FMUL R26, R26, 1.4426950216293334961 ;  /* 0x3fb8aa3b1a1a7820 */ /* 0x000fe40000400000 */
[----:B------:R-:W-:Y:S01]  /*3650*/  FMUL R30, R30, 1.4426950216293334961 ;  /* 0x3fb8aa3b1e1e7820 */ /* 0x000fe20000400000 */
[----:B------:R-:W2:Y:S01]  /*3660*/  LDSM.16.M88.4 R44, [R17+0x8400] ;  /* 0x00840000112c783b */ /* 0x000ea20000000200 */
[--C-:B------:R-:W-:Y:S02]  /*3670*/  FADD R27, R27, -R145.reuse ;  /* 0x800000911b1b7221 */ /* 0x100fe40000000000 */
[----:B------:R-:W-:Y:S01]  /*3680*/  FADD R28, R28, -R145 ;  /* 0x800000911c1c7221 */ /* 0x000fe20000000000 */
[----:B------:R-:W-:Y:S01]  /*3690*/  MUFU.EX2 R138, R39 ;  /* 0x00000027008a7308 */ /* 0x000fe20000000800 */
[----:B------:R-:W-:Y:S01]  /*36a0*/  FMUL R154, R27, 1.4426950216293334961 ;  /* 0x3fb8aa3b1b9a7820 */ /* 0x000fe20000400000 */
[----:B------:R-:W3:Y:S01]  /*36b0*/  LDSM.16.M88.4 R40, [R17+0x8600] ;  /* 0x008600001128783b */ /* 0x000ee20000000200 */
[----:B------:R-:W-:-:S02]  /*36c0*/  FMUL R151, R28, 1.4426950216293334961 ;  /* 0x3fb8aa3b1c977820 */ /* 0x000fc40000400000 */
[----:B------:R-:W-:-:S03]  /*36d0*/  FADD R129, R24, -R145 ;  /* 0x8000009118817221 */ /* 0x000fc60000000000 */
[----:B------:R-:W-:Y:S01]  /*36e0*/  MUFU.EX2 R137, R35 ;  /* 0x0000002300897308 */ /* 0x000fe20000000800 */
[----:B------:R-:W-:Y:S01]  /*36f0*/  FADD R130, R148, -R145 ;  /* 0x8000009194827221 */ /* 0x000fe20000000000 */
[----:B------:R-:W-:-:S06]  /*3700*/  FMNMX R148, R128, R123, !PT ;  /* 0x0000007b80947209 */ /* 0x000fcc0007800000 */
[----:B------:R4:W5:Y:S01]  /*3710*/  MUFU.EX2 R134, R38 ;  /* 0x0000002600867308 */ /* 0x0009620000000800 */
[----:B------:R-:W-:-:S07]  /*3720*/  FADD R166, -R145, R176 ;  /* 0x000000b091a67221 */ /* 0x000fce0000000100 */
[----:B------:R-:W-:Y:S01]  /*3730*/  MUFU.EX2 R143, R31 ;  /* 0x0000001f008f7308 */ /* 0x000fe20000000800 */
[----:B----4-:R-:W4:Y:S07]  /*3740*/  LDSM.16.M88.4 R36, [R17+0x8800] ;  /* 0x008800001124783b */ /* 0x010f2e0000000200 */
[----:B------:R0:W-:Y:S08]  /*3750*/  MUFU.EX2 R146, R32 ;  /* 0x0000002000927308 */ /* 0x0001f00000000800 */
[----:B------:R1:W-:Y:S01]  /*3760*/  MUFU.EX2 R149, R26 ;  /* 0x0000001a00957308 */ /* 0x0003e20000000800 */
[----:B0-----:R-:W0:Y:S07]  /*3770*/  LDSM.16.M88.4 R32, [R17+0x8a00] ;  /* 0x008a00001120783b */ /* 0x001e2e0000000200 */
[----:B------:R2:W-:Y:S01]  /*3780*/  MUFU.EX2 R147, R30 ;  /* 0x0000001e00937308 */ /* 0x0005e20000000800 */
[----:B-1----:R-:W1:Y:S01]  /*3790*/  LDSM.16.M88.4 R24, [R17+0x8c00] ;  /* 0x008c00001118783b */ /* 0x002e620000000200 */
[----:B------:R-:W-:-:S03]  /*37a0*/  FADD R156, R153, -R148 ;  /* 0x80000094999c7221 */ /* 0x000fc60000000000 */
[----:B--2---:R-:W2:Y:S01]  /*37b0*/  LDSM.16.M88.4 R28, [R17+0x8e00] ;  /* 0x008e0000111c783b */ /* 0x004ea20000000200 */
[----:B------:R-:W-:Y:S02]  /*37c0*/  FMUL R168, R166, 1.4426950216293334961 ;  /* 0x3fb8aa3ba6a87820 */ /* 0x000fe40000400000 */
[----:B------:R-:W-:Y:S02]  /*37d0*/  FMUL R164, R130, 1.4426950216293334961 ;  /* 0x3fb8aa3b82a47820 */ /* 0x000fe40000400000 */
[--C-:B------:R-:W-:Y:S02]  /*37e0*/  FADD R155, R155, -R148.reuse ;  /* 0x800000949b9b7221 */ /* 0x100fe40000000000 */
[----:B------:R-:W-:Y:S02]  /*37f0*/  FMUL R166, R156, 1.4426950216293334961 ;  /* 0x3fb8aa3b9ca67820 */ /* 0x000fe40000400000 */
[----:B------:R3:W-:Y:S01]  /*3800*/  MUFU.EX2 R156, R168 ;  /* 0x000000a8009c7308 */ /* 0x0007e20000000800 */
[----:B------:R-:W-:-:S02]  /*3810*/  FADD R167, R167, -R148 ;  /* 0x80000094a7a77221 */ /* 0x000fc40000000000 */
[----:B------:R-:W-:Y:S02]  /*3820*/  FMUL R158, R129, 1.4426950216293334961 ;  /* 0x3fb8aa3b819e7820 */ /* 0x000fe40000400000 */
[----:B---3--:R-:W-:-:S03]  /*3830*/  FADD R168, -R148, R123 ;  /* 0x0000007b94a87221 */ /* 0x008fc60000000100 */
[----:B------:R3:W-:Y:S01]  /*3840*/  MUFU.EX2 R153, R164 ;  /* 0x000000a400997308 */ /* 0x0007e20000000800 */
[----:B------:R-:W-:Y:S02]  /*3850*/  FADD R123, R165, -R148 ;  /* 0x80000094a57b7221 */ /* 0x000fe40000000000 */
[----:B------:R-:W-:-:S05]  /*3860*/  FMUL R167, R167, 1.4426950216293334961 ;  /* 0x3fb8aa3ba7a77820 */ /* 0x000fca0000400000 */
[----:B------:R-:W0:Y:S01]  /*3870*/  MUFU.EX2 R139, R139 ;  /* 0x0000008b008b7308 */ /* 0x000e220000000800 */
[----:B---3--:R-:W-:Y:S02]  /*3880*/  FMUL R164, R155, 1.4426950216293334961 ;  /* 0x3fb8aa3b9ba47820 */ /* 0x008fe40000400000 */
[----:B------:R-:W-:-:S05]  /*3890*/  FMUL R168, R168, 1.4426950216293334961 ;  /* 0x3fb8aa3ba8a87820 */ /* 0x000fca0000400000 */
[----:B------:R3:W-:Y:S02]  /*38a0*/  MUFU.EX2 R155, R166 ;  /* 0x000000a6009b7308 */ /* 0x0007e40000000800 */
[----:B---3--:R-:W-:-:S06]  /*38b0*/  FMUL R166, R123, 1.4426950216293334961 ;  /* 0x3fb8aa3b7ba67820 */ /* 0x008fcc0000400000 */
[----:B------:R-:W-:Y:S08]  /*38c0*/  MUFU.EX2 R154, R154 ;  /* 0x0000009a009a7308 */ /* 0x000ff00000000800 */
[----:B------:R-:W-:Y:S08]  /*38d0*/  MUFU.EX2 R151, R151 ;  /* 0x0000009700977308 */ /* 0x000ff00000000800 */
[----:B------:R-:W-:Y:S08]  /*38e0*/  MUFU.EX2 R158, R158 ;  /* 0x0000009e009e7308 */ /* 0x000ff00000000800 */
[----:B------:R-:W-:Y:S08]  /*38f0*/  MUFU.EX2 R164, R164 ;  /* 0x000000a400a47308 */ /* 0x000ff00000000800 */
[----:B------:R-:W-:Y:S08]  /*3900*/  MUFU.EX2 R165, R167 ;  /* 0x000000a700a57308 */ /* 0x000ff00000000800 */
[----:B------:R-:W3:Y:S08]  /*3910*/  MUFU.EX2 R123, R168 ;  /* 0x000000a8007b7308 */ /* 0x000ef00000000800 */
[----:B------:R-:W1:Y:S01]  /*3920*/  MUFU.EX2 R166, R166 ;  /* 0x000000a600a67308 */ /* 0x000e620000000800 */
[----:B-----5:R-:W-:Y:S01]  /*3930*/  FMUL R56, R134, R56 ;  /* 0x0000003886387220 */ /* 0x020fe20000400000 */
[----:B0-----:R-:W-:Y:S01]  /*3940*/  F2FP.PACK_AB R128, R138, R139 ;  /* 0x0000008b8a80723e */ /* 0x001fe200000000ff */
[----:B------:R-:W-:Y:S01]  /*3950*/  FMUL R57, R134, R57 ;  /* 0x0000003986397220 */ /* 0x000fe20000400000 */
[----:B------:R-:W-:Y:S01]  /*3960*/  F2FP.PACK_AB R129, R143, R144 ;  /* 0x000000908f81723e */ /* 0x000fe200000000ff */
[C---:B------:R-:W-:Y:S01]  /*3970*/  FMUL R58, R147.reuse, R58 ;  /* 0x0000003a933a7220 */ /* 0x040fe20000400000 */
[----:B------:R-:W-:Y:S01]  /*3980*/  F2FP.PACK_AB R130, R142, R137 ;  /* 0x000000898e82723e */ /* 0x000fe200000000ff */
[----:B------:R-:W-:Y:S01]  /*3990*/  FMUL R59, R147, R59 ;  /* 0x0000003b933b7220 */ /* 0x000fe20000400000 */
[----:B------:R-:W-:Y:S01]  /*39a0*/  F2FP.PACK_AB R131, R149, R146 ;  /* 0x000000929583723e */ /* 0x000fe200000000ff */
[----:B------:R-:W-:-:S02]  /*39b0*/  FMUL R60, R134, R60 ;  /* 0x0000003c863c7220 */ /* 0x000fc40000400000 */
[C---:B------:R-:W-:Y:S02]  /*39c0*/  FMUL R61, R134.reuse, R61 ;  /* 0x0000003d863d7220 */ /* 0x040fe40000400000 */
[C---:B------:R-:W-:Y:S02]  /*39d0*/  FMUL R62, R147.reuse, R62 ;  /* 0x0000003e933e7220 */ /* 0x040fe40000400000 */
[C---:B------:R-:W-:Y:S02]  /*39e0*/  FMUL R63, R147.reuse, R63 ;  /* 0x0000003f933f7220 */ /* 0x040fe40000400000 */
[C---:B------:R-:W-:Y:S02]  /*39f0*/  FMUL R64, R134.reuse, R64 ;  /* 0x0000004086407220 */ /* 0x040fe40000400000 */
[----:B------:R-:W-:Y:S02]  /*3a00*/  FMUL R65, R134, R65 ;  /* 0x0000004186417220 */ /* 0x000fe40000400000 */
        /* <DEDUP_REMOVED lines=19> */
[----:B------:R-:W-:Y:S02]  /*3b40*/  FMUL R85, R134, R85 ;  /* 0x0000005586557220 */ /* 0x000fe40000400000 */
[C---:B------:R-:W-:Y:S02]  /*3b50*/  FMUL R86, R147.reuse, R86 ;  /* 0x0000005693567220 */ /* 0x040fe40000400000 */
[----:B------:R-:W-:Y:S01]  /*3b60*/  FMUL R87, R147, R87 ;  /* 0x0000005793577220 */ /* 0x000fe20000400000 */
[----:B------:R-:W-:Y:S01]  /*3b70*/  HMMA.16816.F32 R56, R128, R52, R56 ;  /* 0x000000348038723c */ /* 0x000fe20000001838 */
[C---:B------:R-:W-:Y:S02]  /*3b80*/  FMUL R100, R156.reuse, R100 ;  /* 0x000000649c647220 */ /* 0x040fe40000400000 */
[----:B------:R-:W-:Y:S02]  /*3b90*/  FMUL R101, R156, R101 ;  /* 0x000000659c657220 */ /* 0x000fe40000400000 */
[----:B---3--:R-:W-:-:S02]  /*3ba0*/  FMUL R102, R123, R102 ;  /* 0x000000667b667220 */ /* 0x008fc40000400000 */
[C---:B------:R-:W-:Y:S01]  /*3bb0*/  FMUL R103, R123.reuse, R103 ;  /* 0x000000677b677220 */ /* 0x040fe20000400000 */
[----:B------:R-:W-:Y:S01]  /*3bc0*/  HMMA.16816.F32 R60, R128, R48, R60 ;  /* 0x00000030803c723c */ /* 0x000fe2000000183c */
[C---:B------:R-:W-:Y:S02]  /*3bd0*/  FMUL R92, R156.reuse, R92 ;  /* 0x0000005c9c5c7220 */ /* 0x040fe40000400000 */
[----:B------:R-:W-:Y:S02]  /*3be0*/  FMUL R93, R156, R93 ;  /* 0x0000005d9c5d7220 */ /* 0x000fe40000400000 */
[----:B------:R-:W-:-:S03]  /*3bf0*/  FMUL R94, R123, R94 ;  /* 0x0000005e7b5e7220 */ /* 0x000fc60000400000 */
[----:B------:R-:W-:Y:S01]  /*3c00*/  HMMA.16816.F32 R64, R128, R44, R64 ;  /* 0x0000002c8040723c */ /* 0x000fe20000001840 */
[----:B------:R-:W-:Y:S02]  /*3c10*/  FMUL R95, R123, R95 ;  /* 0x0000005f7b5f7220 */ /* 0x000fe40000400000 */
[--C-:B------:R-:W-:Y:S02]  /*3c20*/  FADD R163, R163, -R132.reuse ;  /* 0x80000084a3a37221 */ /* 0x100fe40000000000 */
[----:B------:R-:W-:-:S03]  /*3c30*/  FADD R161, R161, -R132 ;  /* 0x80000084a1a17221 */ /* 0x000fc60000000000 */
[----:B------:R-:W-:Y:S01]  /*3c40*/  HMMA.16816.F32 R68, R128, R40, R68 ;  /* 0x000000288044723c */ /* 0x000fe20000001844 */
[C---:B------:R-:W-:Y:S02]  /*3c50*/  FMUL R96, R156.reuse, R96 ;  /* 0x000000609c607220 */ /* 0x040fe40000400000 */
[----:B------:R-:W-:Y:S02]  /*3c60*/  FMUL R97, R156, R97 ;  /* 0x000000619c617220 */ /* 0x000fe40000400000 */
[----:B------:R-:W-:-:S03]  /*3c70*/  FMUL R98, R123, R98 ;  /* 0x000000627b627220 */ /* 0x000fc60000400000 */
[----:B----4-:R-:W-:Y:S01]  /*3c80*/  HMMA.16816.F32 R72, R128, R36, R72 ;  /* 0x000000248048723c */ /* 0x010fe20000001848 */
[----:B------:R-:W-:Y:S02]  /*3c90*/  FMUL R99, R123, R99 ;  /* 0x000000637b637220 */ /* 0x000fe40000400000 */
[----:B------:R-:W-:-:S05]  /*3ca0*/  FADD R162, R162, -R133 ;  /* 0x80000085a2a27221 */ /* 0x000fca0000000000 */
[----:B------:R-:W-:Y:S01]  /*3cb0*/  HMMA.16816.F32 R76, R128, R32, R76 ;  /* 0x00000020804c723c */ /* 0x000fe2000000184c */
[----:B------:R-:W-:-:S07]  /*3cc0*/  FMUL R163, R163, 1.4426950216293334961 ;  /* 0x3fb8aa3ba3a37820 */ /* 0x000fce0000400000 */
[----:B-1----:R-:W-:Y:S01]  /*3cd0*/  HMMA.16816.F32 R80, R128, R24, R80 ;  /* 0x000000188050723c */ /* 0x002fe20000001850 */
[----:B------:R-:W-:-:S07]  /*3ce0*/  FMUL R161, R161, 1.4426950216293334961 ;  /* 0x3fb8aa3ba1a17820 */ /* 0x000fce0000400000 */
[----:B--2---:R-:W-:Y:S01]  /*3cf0*/  HMMA.16816.F32 R84, R128, R28, R84 ;  /* 0x0000001c8054723c */ /* 0x004fe20000001854 */
[----:B------:R-:W-:-:S06]  /*3d00*/  FMUL R112, R156, R112 ;  /* 0x000000709c707220 */ /* 0x000fcc0000400000 */
[----:B------:R-:W-:Y:S02]  /*3d10*/  F2FP.PACK_AB R128, R151, R154 ;  /* 0x0000009a9780723e */ /* 0x000fe400000000ff */
[----:B------:R-:W-:Y:S02]  /*3d20*/  F2FP.PACK_AB R129, R164, R155 ;  /* 0x0000009ba481723e */ /* 0x000fe400000000ff */
[----:B------:R-:W-:Y:S02]  /*3d30*/  F2FP.PACK_AB R130, R153, R158 ;  /* 0x0000009e9982723e */ /* 0x000fe400000000ff */
[----:B------:R-:W-:Y:S01]  /*3d40*/  F2FP.PACK_AB R131, R166, R165 ;  /* 0x000000a5a683723e */ /* 0x000fe200000000ff */
[----:B------:R-:W-:Y:S02]  /*3d50*/  FMUL R113, R156, R113 ;  /* 0x000000719c717220 */ /* 0x000fe40000400000 */
[C---:B------:R-:W-:Y:S02]  /*3d60*/  FMUL R114, R123.reuse, R114 ;  /* 0x000000727b727220 */ /* 0x040fe40000400000 */
[----:B------:R-:W-:-:S02]  /*3d70*/  FMUL R115, R123, R115 ;  /* 0x000000737b737220 */ /* 0x000fc40000400000 */
[----:B------:R-:W-:Y:S01]  /*3d80*/  FADD R124, R124, -R145 ;  /* 0x800000917c7c7221 */ /* 0x000fe20000000000 */
[C---:B------:R-:W-:Y:S01]  /*3d90*/  HMMA.16816.F32 R100, R128.reuse, R40, R100 ;  /* 0x000000288064723c */ /* 0x040fe20000001864 */
[C---:B------:R-:W-:Y:S02]  /*3da0*/  FMUL R104, R156.reuse, R104 ;  /* 0x000000689c687220 */ /* 0x040fe40000400000 */
[----:B------:R-:W-:Y:S02]  /*3db0*/  FMUL R105, R156, R105 ;  /* 0x000000699c697220 */ /* 0x000fe40000400000 */
[C---:B------:R-:W-:Y:S02]  /*3dc0*/  FMUL R106, R123.reuse, R106 ;  /* 0x0000006a7b6a7220 */ /* 0x040fe40000400000 */
[----:B------:R-:W-:Y:S02]  /*3dd0*/  FMUL R107, R123, R107 ;  /* 0x0000006b7b6b7220 */ /* 0x000fe40000400000 */
[----:B------:R-:W-:Y:S01]  /*3de0*/  FADD R152, R152, -R133 ;  /* 0x8000008598987221 */ /* 0x000fe20000000000 */
[----:B------:R-:W-:Y:S01]  /*3df0*/  HMMA.16816.F32 R92, R128, R48, R92 ;  /* 0x00000030805c723c */ /* 0x000fe2000000185c */
[----:B------:R-:W-:Y:S01]  /*3e00*/  FADD R159, R159, -R132 ;  /* 0x800000849f9f7221 */ /* 0x000fe20000000000 */
[----:B------:R-:W-:Y:S01]  /*3e10*/  MUFU.EX2 R48, R163 ;  /* 0x000000a300307308 */ /* 0x000fe20000000800 */
[----:B------:R-:W-:-:S02]  /*3e20*/  FMUL R40, R162, 1.4426950216293334961 ;  /* 0x3fb8aa3ba2287820 */ /* 0x000fc40000400000 */
[C---:B------:R-:W-:Y:S02]  /*3e30*/  FMUL R108, R156.reuse, R108 ;  /* 0x0000006c9c6c7220 */ /* 0x040fe40000400000 */
[----:B------:R-:W-:Y:S01]  /*3e40*/  FMUL R109, R156, R109 ;  /* 0x0000006d9c6d7220 */ /* 0x000fe20000400000 */
[----:B------:R-:W-:Y:S01]  /*3e50*/  HMMA.16816.F32 R96, R128, R44, R96 ;  /* 0x0000002c8060723c */ /* 0x000fe20000001860 */
[C---:B------:R-:W-:Y:S01]  /*3e60*/  FMUL R110, R123.reuse, R110 ;  /* 0x0000006e7b6e7220 */ /* 0x040fe20000400000 */
[----:B------:R-:W0:Y:S01]  /*3e70*/  MUFU.EX2 R45, R161 ;  /* 0x000000a1002d7308 */ /* 0x000e220000000800 */
[----:B------:R-:W-:Y:S02]  /*3e80*/  FMUL R111, R123, R111 ;  /* 0x0000006f7b6f7220 */ /* 0x000fe40000400000 */
[----:B------:R-:W-:Y:S02]  /*3e90*/  FADD R135, R135, -R148 ;  /* 0x8000009487877221 */ /* 0x000fe40000000000 */
[----:B------:R-:W-:-:S02]  /*3ea0*/  FADD R157, R157, -R132 ;  /* 0x800000849d9d7221 */ /* 0x000fc40000000000 */
[----:B------:R-:W-:Y:S02]  /*3eb0*/  FADD R125, R125, -R145 ;  /* 0x800000917d7d7221 */ /* 0x000fe40000000000 */
[----:B------:R-:W-:Y:S02]  /*3ec0*/  FMUL R124, R124, 1.4426950216293334961 ;  /* 0x3fb8aa3b7c7c7820 */ /* 0x000fe40000400000 */
[----:B------:R-:W-:Y:S02]  /*3ed0*/  FMUL R152, R152, 1.4426950216293334961 ;  /* 0x3fb8aa3b98987820 */ /* 0x000fe40000400000 */
[----:B------:R-:W-:Y:S01]  /*3ee0*/  FADD R136, R136, -R148 ;  /* 0x8000009488887221 */ /* 0x000fe20000000000 */
[----:B------:R-:W-:Y:S01]  /*3ef0*/  HMMA.16816.F32 R112, R128, R24, R112 ;  /* 0x000000188070723c */ /* 0x000fe20000001870 */
[----:B------:R-:W-:Y:S02]  /*3f00*/  FMUL R44, R159, 1.4426950216293334961 ;  /* 0x3fb8aa3b9f2c7820 */ /* 0x000fe40000400000 */
[----:B------:R-:W-:-:S02]  /*3f10*/  FADD R160, R160, -R133 ;  /* 0x80000085a0a07221 */ /* 0x000fc40000000000 */
[----:B------:R-:W-:Y:S01]  /*3f20*/  FMUL R135, R135, 1.4426950216293334961 ;  /* 0x3fb8aa3b87877820 */ /* 0x000fe20000400000 */
[----:B------:R-:W-:Y:S01]  /*3f30*/  MUFU.EX2 R40, R40 ;  /* 0x0000002800287308 */ /* 0x000fe20000000800 */
[----:B------:R-:W-:Y:S01]  /*3f40*/  FMUL R157, R157, 1.4426950216293334961 ;  /* 0x3fb8aa3b9d9d7820 */ /* 0x000fe20000400000 */
[C---:B------:R-:W-:Y:S01]  /*3f50*/  HMMA.16816.F32 R104, R128.reuse, R36, R104 ;  /* 0x000000248068723c */ /* 0x040fe20000001868 */
[----:B------:R-:W-:Y:S02]  /*3f60*/  FMUL R25, R125, 1.4426950216293334961 ;  /* 0x3fb8aa3b7d197820 */ /* 0x000fe40000400000 */
[----:B------:R-:W-:Y:S02]  /*3f70*/  FADD R150, R150, -R133 ;  /* 0x8000008596967221 */ /* 0x000fe40000000000 */
[----:B------:R-:W-:Y:S01]  /*3f80*/  FADD R138, R139, R138 ;  /* 0x0000008a8b8a7221 */ /* 0x000fe20000000000 */
[----:B------:R-:W1:Y:S01]  /*3f90*/  MUFU.EX2 R37, R152 ;  /* 0x0000009800257308 */ /* 0x000e620000000800 */
[----:B------:R-:W-:Y:S01]  /*3fa0*/  FMUL R136, R136, 1.4426950216293334961 ;  /* 0x3fb8aa3b88887820 */ /* 0x000fe20000400000 */
[----:B------:R-:W-:Y:S01]  /*3fb0*/  HMMA.16816.F32 R108, R128, R32, R108 ;  /* 0x00000020806c723c */ /* 0x000fe2000000186c */
[----:B------:R-:W-:-:S02]  /*3fc0*/  FMUL R116, R156, R116 ;  /* 0x000000749c747220 */ /* 0x000fc40000400000 */
[----:B------:R-:W-:Y:S02]  /*3fd0*/  FMUL R117, R156, R117 ;  /* 0x000000759c757220 */ /* 0x000fe40000400000 */
[C---:B------:R-:W-:Y:S01]  /*3fe0*/  FMUL R118, R123.reuse, R118 ;  /* 0x000000767b767220 */ /* 0x040fe20000400000 */
[----:B------:R-:W2:Y:S01]  /*3ff0*/  MUFU.EX2 R124, R124 ;  /* 0x0000007c007c7308 */ /* 0x000ea20000000800 */
[----:B------:R-:W-:Y:S02]  /*4000*/  FMUL R119, R123, R119 ;  /* 0x000000777b777220 */ /* 0x000fe40000400000 */
[----:B------:R-:W-:Y:S02]  /*4010*/  FADD R126, R126, -R145 ;  /* 0x800000917e7e7221 */ /* 0x000fe40000000000 */
[----:B------:R-:W-:Y:S02]  /*4020*/  FMUL R33, R160, 1.4426950216293334961 ;  /* 0x3fb8aa3ba0217820 */ /* 0x000fe40000400000 */
[----:B------:R-:W-:Y:S01]  /*4030*/  FADD R141, R141, -R148 ;  /* 0x800000948d8d7221 */ /* 0x000fe20000000000 */
[----:B------:R-:W3:Y:S01]  /*4040*/  MUFU.EX2 R125, R135 ;  /* 0x00000087007d7308 */ /* 0x000ee20000000800 */
[----:B------:R-:W-:-:S02]  /*4050*/  FMUL R88, R156, R88 ;  /* 0x000000589c587220 */ /* 0x000fc40000400000 */
[----:B------:R-:W-:Y:S02]  /*4060*/  FMUL R89, R156, R89 ;  /* 0x000000599c597220 */ /* 0x000fe40000400000 */
[C---:B------:R-:W-:Y:S02]  /*4070*/  FMUL R90, R123.reuse, R90 ;  /* 0x0000005a7b5a7220 */ /* 0x040fe40000400000 */
[----:B------:R-:W-:Y:S01]  /*4080*/  FMUL R91, R123, R91 ;  /* 0x0000005b7b5b7220 */ /* 0x000fe20000400000 */
[----:B------:R-:W-:Y:S01]  /*4090*/  MUFU.EX2 R44, R44 ;  /* 0x0000002c002c7308 */ /* 0x000fe20000000800 */
[----:B------:R-:W-:Y:S02]  /*40a0*/  FMUL R150, R150, 1.4426950216293334961 ;  /* 0x3fb8aa3b96967820 */ /* 0x000fe40000400000 */
[----:B------:R-:W-:Y:S02]  /*40b0*/  FADD R127, R127, -R145 ;  /* 0x800000917f7f7221 */ /* 0x000fe40000000000 */
[----:B------:R-:W-:-:S02]  /*40c0*/  FADD R137, R137, R138 ;  /* 0x0000008a89897221 */ /* 0x000fc40000000000 */
[----:B------:R-:W-:Y:S01]  /*40d0*/  FADD R140, R140, -R148 ;  /* 0x800000948c8c7221 */ /* 0x000fe20000000000 */
[----:B------:R-:W4:Y:S01]  /*40e0*/  MUFU.EX2 R41, R157 ;  /* 0x0000009d00297308 */ /* 0x000f220000000800 */
[----:B------:R-:W-:Y:S02]  /*40f0*/  FMUL R126, R126, 1.4426950216293334961 ;  /* 0x3fb8aa3b7e7e7820 */ /* 0x000fe40000400000 */
[----:B------:R-:W-:Y:S02]  /*4100*/  FADD R143, R144, R143 ;  /* 0x0000008f908f7221 */ /* 0x000fe40000000000 */
[----:B------:R-:W-:Y:S02]  /*4110*/  FADD R151, R154, R151 ;  /* 0x000000979a977221 */ /* 0x000fe40000000000 */
[----:B------:R-:W-:Y:S01]  /*4120*/  FADD R164, R155, R164 ;  /* 0x000000a49ba47221 */ /* 0x000fe20000000000 */
[----:B------:R-:W5:Y:S01]  /*4130*/  MUFU.EX2 R25, R25 ;  /* 0x0000001900197308 */ /* 0x000f620000000800 */
[----:B------:R-:W-:Y:S01]  /*4140*/  FMUL R141, R141, 1.4426950216293334961 ;  /* 0x3fb8aa3b8d8d7820 */ /* 0x000fe20000400000 */
[----:B------:R-:W-:Y:S01]  /*4150*/  HMMA.16816.F32 R116, R128, R28, R116 ;  /* 0x0000001c8074723c */ /* 0x000fe20000001874 */
[----:B------:R-:W-:-:S02]  /*4160*/  FADD R137, R142, R137 ;  /* 0x000000898e897221 */ /* 0x000fc40000000000 */
[----:B------:R-:W-:-:S03]  /*4170*/  FMUL R140, R140, 1.4426950216293334961 ;  /* 0x3fb8aa3b8c8c7820 */ /* 0x000fc60000400000 */
[----:B------:R-:W1:Y:S01]  /*4180*/  MUFU.EX2 R136, R136 ;  /* 0x0000008800887308 */ /* 0x000e620000000800 */
[----:B------:R-:W-:Y:S01]  /*4190*/  FMUL R29, R127, 1.4426950216293334961 ;  /* 0x3fb8aa3b7f1d7820 */ /* 0x000fe20000400000 */
[----:B------:R-:W-:Y:S01]  /*41a0*/  HMMA.16816.F32 R88, R128, R52, R88 ;  /* 0x000000348058723c */ /* 0x000fe20000001858 */
[----:B------:R-:W-:Y:S02]  /*41b0*/  FADD R146, R146, R143 ;  /* 0x0000008f92927221 */ /* 0x000fe40000000000 */
[----:B------:R-:W-:-:S03]  /*41c0*/  FADD R158, R158, R151 ;  /* 0x000000979e9e7221 */ /* 0x000fc60000000000 */
[----:B------:R-:W-:Y:S01]  /*41d0*/  MUFU.EX2 R32, R150 ;  /* 0x0000009600207308 */ /* 0x000fe20000000800 */
[----:B------:R-:W-:Y:S01]  /*41e0*/  FADD R165, R165, R164 ;  /* 0x000000a4a5a57221 */ /* 0x000fe20000000000 */
[----:B0-----:R-:W-:Y:S01]  /*41f0*/  F2FP.PACK_AB R128, R45, R48 ;  /* 0x000000302d80723e */ /* 0x001fe200000000ff */
[----:B------:R-:W-:-:S05]  /*4200*/  FADD R48, R48, R137 ;  /* 0x0000008930307221 */ /* 0x000fca0000000000 */
[----:B------:R-:W0:Y:S01]  /*4210*/  MUFU.EX2 R33, R33 ;  /* 0x0000002100217308 */ /* 0x000e220000000800 */
[----:B------:R-:W-:Y:S02]  /*4220*/  FADD R149, R149, R146 ;  /* 0x0000009295957221 */ /* 0x000fe40000000000 */
[----:B------:R-:W-:-:S05]  /*4230*/  FADD R153, R153, R158 ;  /* 0x0000009e99997221 */ /* 0x000fca0000000000 */
[----:B------:R-:W0:Y:S01]  /*4240*/  MUFU.EX2 R127, R141 ;  /* 0x0000008d007f7308 */ /* 0x000e220000000800 */
[----:B------:R-:W-:Y:S01]  /*4250*/  FADD R166, R166, R165 ;  /* 0x000000a5a6a67221 */ /* 0x000fe20000000000 */
[----:B-1----:R-:W-:Y:S01]  /*4260*/  F2FP.PACK_AB R129, R37, R40 ;  /* 0x000000282581723e */ /* 0x002fe200000000ff */
[----:B------:R-:W-:-:S05]  /*4270*/  FADD R45, R45, R48 ;  /* 0x000000302d2d7221 */ /* 0x000fca0000000000 */
[----:B------:R-:W1:Y:S01]  /*4280*/  MUFU.EX2 R126, R126 ;  /* 0x0000007e007e7308 */ /* 0x000e620000000800 */
[----:B------:R-:W-:Y:S02]  /*4290*/  FADD R40, R40, R149 ;  /* 0x0000009528287221 */ /* 0x000fe40000000000 */
[----:B--2---:R-:W-:-:S05]  /*42a0*/  FADD R24, R124, R153 ;  /* 0x000000997c187221 */ /* 0x004fca0000000000 */
[----:B------:R-:W2:Y:S01]  /*42b0*/  MUFU.EX2 R140, R140 ;  /* 0x0000008c008c7308 */ /* 0x000ea20000000800 */
[----:B---3--:R-:W-:Y:S01]  /*42c0*/  FADD R49, R125, R166 ;  /* 0x000000a67d317221 */ /* 0x008fe20000000000 */
[----:B----4-:R-:W-:Y:S01]  /*42d0*/  F2FP.PACK_AB R130, R41, R44 ;  /* 0x0000002c2982723e */ /* 0x010fe200000000ff */
[----:B------:R-:W-:-:S05]  /*42e0*/  FADD R44, R44, R45 ;  /* 0x0000002d2c2c7221 */ /* 0x000fca0000000000 */
[----:B------:R-:W3:Y:S01]  /*42f0*/  MUFU.EX2 R29, R29 ;  /* 0x0000001d001d7308 */ /* 0x000ee20000000800 */
[----:B------:R-:W-:Y:S02]  /*4300*/  FADD R37, R37, R40 ;  /* 0x0000002825257221 */ /* 0x000fe40000000000 */
[----:B-----5:R-:W-:Y:S02]  /*4310*/  FADD R45, R25, R24 ;  /* 0x00000018192d7221 */ /* 0x020fe40000000000 */
[----:B------:R-:W-:Y:S01]  /*4320*/  FADD R24, R136, R49 ;  /* 0x0000003188187221 */ /* 0x000fe20000000000 */
[----:B0-----:R-:W-:Y:S01]  /*4330*/  F2FP.PACK_AB R131, R33, R32 ;  /* 0x000000202183723e */ /* 0x001fe200000000ff */
[----:B------:R-:W-:Y:S02]  /*4340*/  FADD R32, R32, R37 ;  /* 0x0000002520207221 */ /* 0x000fe40000000000 */
[----:B------:R-:W-:Y:S02]  /*4350*/  FADD R37, R127, R24 ;  /* 0x000000187f257221 */ /* 0x000fe40000000000 */
[----:B-1----:R-:W-:-:S02]  /*4360*/  FADD R28, R126, R45 ;  /* 0x0000002d7e1c7221 */ /* 0x002fc40000000000 */
[----:B--2---:R-:W-:Y:S02]  /*4370*/  FADD R37, R140, R37 ;  /* 0x000000258c257221 */ /* 0x004fe40000000000 */
[----:B------:R-:W-:Y:S02]  /*4380*/  FADD R44, R41, R44 ;  /* 0x0000002c292c7221 */ /* 0x000fe40000000000 */
[----:B------:R-:W-:Y:S02]  /*4390*/  FADD R32, R33, R32 ;  /* 0x0000002021207221 */ /* 0x000fe40000000000 */
[----:B---3--:R-:W-:Y:S01]  /*43a0*/  FADD R28, R29, R28 ;  /* 0x0000001c1d1c7221 */ /* 0x008fe20000000000 */
[----:B------:R-:W0:Y:S04]  /*43b0*/  SHFL.BFLY PT, R24, R37, 0x2, 0x1f ;  /* 0x0c401f0025187f89 */ /* 0x000e2800000e0000 */
[----:B------:R-:W1:Y:S04]  /*43c0*/  SHFL.BFLY PT, R33, R44, 0x2, 0x1f ;  /* 0x0c401f002c217f89 */ /* 0x000e6800000e0000 */
[----:B------:R-:W2:Y:S04]  /*43d0*/  SHFL.BFLY PT, R41, R32, 0x2, 0x1f ;  /* 0x0c401f0020297f89 */ /* 0x000ea800000e0000 */
[----:B------:R-:W3:Y:S01]  /*43e0*/  SHFL.BFLY PT, R45, R28, 0x2, 0x1f ;  /* 0x0c401f001c2d7f89 */ /* 0x000ee200000e0000 */
[----:B------:R-:W-:-:S02]  /*43f0*/  F2FP.PACK_AB R124, R25, R124 ;  /* 0x0000007c197c723e */ /* 0x000fc400000000ff */
[----:B------:R-:W-:Y:S02]  /*4400*/  F2FP.PACK_AB R125, R136, R125 ;  /* 0x0000007d887d723e */ /* 0x000fe400000000ff */
[----:B------:R-:W-:Y:S02]  /*4410*/  F2FP.PACK_AB R126, R29, R126 ;  /* 0x0000007e1d7e723e */ /* 0x000fe400000000ff */
[----:B------:R-:W-:Y:S01]  /*4420*/  F2FP.PACK_AB R127, R140, R127 ;  /* 0x0000007f8c7f723e */ /* 0x000fe200000000ff */
[----:B------:R-:W-:Y:S01]  /*4430*/  HMMA.16816.F32 R76, R128, R34, R76 ;  /* 0x00000022804c723c */ /* 0x000fe2000000184c */
[----:B0-----:R-:W-:Y:S02]  /*4440*/  FADD R37, R37, R24 ;  /* 0x0000001825257221 */ /* 0x001fe40000000000 */
[----:B-1----:R-:W-:-:S05]  /*4450*/  FADD R33, R44, R33 ;  /* 0x000000212c217221 */ /* 0x002fca0000000000 */
[----:B------:R-:W-:Y:S01]  /*4460*/  HMMA.16816.F32 R108, R124, R34, R108 ;  /* 0x000000227c6c723c */ /* 0x000fe2000000186c */
[----:B--2---:R-:W-:Y:S02]  /*4470*/  FADD R41, R32, R41 ;  /* 0x0000002920297221 */ /* 0x004fe40000000000 */
[----:B---3--:R-:W-:Y:S01]  /*4480*/  FADD R45, R28, R45 ;  /* 0x0000002d1c2d7221 */ /* 0x008fe20000000000 */
[----:B------:R-:W0:Y:S01]  /*4490*/  SHFL.BFLY PT, R34, R37, 0x1, 0x1f ;  /* 0x0c201f0025227f89 */ /* 0x000e2200000e0000 */
[----:B------:R-:W-:-:S03]  /*44a0*/  UIADD3 UR4, UP0, UR4, 0x20, URZ ;  /* 0x0000002004047890 */ /* 0x000fc6000ff1e03f */
[----:B------:R-:W1:Y:S01]  /*44b0*/  SHFL.BFLY PT, R24, R33, 0x1, 0x1f ;  /* 0x0c201f0021187f89 */ /* 0x000e6200000e0000 */
[----:B------:R-:W-:-:S03]  /*44c0*/  UIADD3.X UR5, URZ, UR5, URZ, UP0, !UPT ;  /* 0x000000053f057290 */ /* 0x000fc600087fe43f */
[----:B------:R-:W2:Y:S04]  /*44d0*/  SHFL.BFLY PT, R28, R41, 0x1, 0x1f ;  /* 0x0c201f00291c7f89 */ /* 0x000ea800000e0000 */
[----:B------:R-:W3:Y:S01]  /*44e0*/  SHFL.BFLY PT, R32, R45, 0x1, 0x1f ;  /* 0x0c201f002d207f89 */ /* 0x000ee200000e0000 */
[----:B------:R-:W-:Y:S01]  /*44f0*/  HMMA.16816.F32 R80, R128, R26, R80 ;  /* 0x0000001a8050723c */ /* 0x000fe20000001850 */
[----:B------:R-:W-:-:S07]  /*4500*/  ISETP.LE.U32.AND P0, PT, R5, UR4, PT ;  /* 0x0000000405007c0c */ /* 0x000fce000bf03070 */
[----:B------:R-:W-:Y:S07]  /*4510*/  HMMA.16816.F32 R112, R124, R26, R112 ;  /* 0x0000001a7c70723c */ /* 0x000fee0000001870 */
[----:B------:R-:W-:-:S04]  /*4520*/  MOV R26, UR5 ;  /* 0x00000005001a7c02 */ /* 0x000fc80008000f00 */
[----:B------:R-:W-:Y:S01]  /*4530*/  ISETP.GE.U32.AND.EX P0, PT, R26, RZ, PT, P0 ;  /* 0x000000ff1a00720c */ /* 0x000fe20003f06100 */
[----:B0-----:R-:W-:Y:S01]  /*4540*/  FADD R34, R37, R34 ;  /* 0x0000002225227221 */ /* 0x001fe20000000000 */
[----:B------:R-:W-:Y:S01]  /*4550*/  MOV R25, 0x20 ;  /* 0x0000002000197802 */ /* 0x000fe20000000f00 */
[----:B-1----:R-:W-:Y:S01]  /*4560*/  FADD R24, R33, R24 ;  /* 0x0000001821187221 */ /* 0x002fe20000000000 */
[----:B------:R-:W-:Y:S01]  /*4570*/  HMMA.16816.F32 R56, R128, R54, R56 ;  /* 0x000000368038723c */ /* 0x000fe20000001838 */
[----:B--2---:R-:W-:Y:S02]  /*4580*/  FADD R28, R41, R28 ;  /* 0x0000001c291c7221 */ /* 0x004fe40000000000 */
[----:B---3--:R-:W-:Y:S01]  /*4590*/  FADD R32, R45, R32 ;  /* 0x000000202d207221 */ /* 0x008fe20000000000 */
[----:B------:R-:W-:Y:S01]  /*45a0*/  MOV R177, R132 ;  /* 0x0000008400b17202 */ /* 0x000fe20000000f00 */
[----:B------:R-:W-:-:S03]  /*45b0*/  FFMA R22, R123, R22, R34 ;  /* 0x000000167b167223 */ /* 0x000fc60000000022 */
[----:B------:R-:W-:Y:S01]  /*45c0*/  HMMA.16816.F32 R60, R128, R50, R60 ;  /* 0x00000032803c723c */ /* 0x000fe2000000183c */
[C---:B------:R-:W-:Y:S01]  /*45d0*/  IMAD R14, R25.reuse, c[0x0][0x1b4], R14 ;  /* 0x00006d00190e7a24 */ /* 0x040fe200078e020e */
[----:B------:R-:W-:Y:S01]  /*45e0*/  MOV R178, R133 ;  /* 0x0000008500b27202 */ /* 0x000fe20000000f00 */
[----:B------:R-:W-:Y:S01]  /*45f0*/  IMAD R15, R25, c[0x0][0x1a4], R15 ;  /* 0x00006900190f7a24 */ /* 0x000fe200078e020f */
[----:B------:R-:W-:Y:S01]  /*4600*/  MOV R176, R145 ;  /* 0x0000009100b07202 */ /* 0x000fe20000000f00 */
[----:B------:R-:W-:-:S03]  /*4610*/  FFMA R121, R134, R121, R24 ;  /* 0x0000007986797223 */ /* 0x000fc60000000018 */
[----:B------:R-:W-:Y:S01]  /*4620*/  HMMA.16816.F32 R64, R128, R46, R64 ;  /* 0x0000002e8040723c */ /* 0x000fe20000001840 */
[----:B------:R-:W-:Y:S02]  /*4630*/  FFMA R120, R147, R120, R28 ;  /* 0x0000007893787223 */ /* 0x000fe4000000001c */
[----:B------:R-:W-:Y:S02]  /*4640*/  FFMA R23, R156, R23, R32 ;  /* 0x000000179c177223 */ /* 0x000fe40000000020 */
[----:B------:R-:W-:-:S03]  /*4650*/  IMAD.MOV.U32 R123, RZ, RZ, R148 ;  /* 0x000000ffff7b7224 */ /* 0x000fc600078e0094 */
[C---:B------:R-:W-:Y:S08]  /*4660*/  HMMA.16816.F32 R68, R128.reuse, R42, R68 ;  /* 0x0000002a8044723c */ /* 0x040ff00000001844 */
[C---:B------:R-:W-:Y:S08]  /*4670*/  HMMA.16816.F32 R72, R128.reuse, R38, R72 ;  /* 0x000000268048723c */ /* 0x040ff00000001848 */
[----:B------:R-:W-:Y:S08]  /*4680*/  HMMA.16816.F32 R84, R128, R30, R84 ;  /* 0x0000001e8054723c */ /* 0x000ff00000001854 */
[C---:B------:R-:W-:Y:S08]  /*4690*/  HMMA.16816.F32 R88, R124.reuse, R54, R88 ;  /* 0x000000367c58723c */ /* 0x040ff00000001858 */
[C---:B------:R-:W-:Y:S08]  /*46a0*/  HMMA.16816.F32 R92, R124.reuse, R50, R92 ;  /* 0x000000327c5c723c */ /* 0x040ff0000000185c */
[C---:B------:R-:W-:Y:S08]  /*46b0*/  HMMA.16816.F32 R96, R124.reuse, R46, R96 ;  /* 0x0000002e7c60723c */ /* 0x040ff00000001860 */
[C---:B------:R-:W-:Y:S08]  /*46c0*/  HMMA.16816.F32 R100, R124.reuse, R42, R100 ;  /* 0x0000002a7c64723c */ /* 0x040ff00000001864 */
[C---:B------:R-:W-:Y:S08]  /*46d0*/  HMMA.16816.F32 R104, R124.reuse, R38, R104 ;  /* 0x000000267c68723c */ /* 0x040ff00000001868 */
[----:B------:R-:W-:Y:S01]  /*46e0*/  HMMA.16816.F32 R116, R124, R30, R116 ;  /* 0x0000001e7c74723c */ /* 0x000fe20000001874 */
[----:B------:R-:W-:Y:S01]  /*46f0*/  @P0 CALL.REL.NOINC `(.L_x_0) ;  /* 0x0000001000000944 */ /* 0x000fe20003c00000 */
[----:B------:R-:W-:Y:S06]  /*4700*/  BRA `(.L_x_1) ;  /* 0xffffdbe000007947 */ /* 0x000fec000383ffff */
.L_x_0:
[C---:B------:R-:W-:Y:S01]  /*4710*/  FMUL R24, R121.reuse, 8388608 ;  /* 0x4b00000079187820 */ /* 0x040fe20000400000 */
[----:B------:R-:W-:Y:S01]  /*4720*/  FSETP.GEU.AND P1, PT, R121, 1.175494350822287508e-38, PT ;  /* 0x008000007900780b */ /* 0x000fe20003f2e000 */
[----:B------:R-:W-:Y:S01]  /*4730*/  FMUL R25, R120, 8388608 ;  /* 0x4b00000078197820 */ /* 0x000fe20000400000 */
[C---:B------:R-:W-:Y:S01]  /*4740*/  SHF.L.U32 R4, R0.reuse, 0x9, RZ ;  /* 0x0000000900047819 */ /* 0x040fe200000006ff */
[----:B------:R-:W-:Y:S01]  /*4750*/  IMAD.SHL.U32 R11, R0, 0x4, RZ ;  /* 0x00000004000b7824 */ /* 0x000fe200078e00ff */
[----:B------:R-:W-:Y:S01]  /*4760*/  FSEL R24, R24, R121, !P1 ;  /* 0x0000007918187208 */ /* 0x000fe20004800000 */
[----:B------:R-:W-:Y:S01]  /*4770*/  FMUL R31, R22, 8388608 ;  /* 0x4b000000161f7820 */ /* 0x000fe20000400000 */
[----:B------:R-:W-:Y:S01]  /*4780*/  MOV R45, R23 ;  /* 0x00000017002d7202 */ /* 0x000fe20000000f00 */
[----:B------:R-:W-:Y:S01]  /*4790*/  IMAD.MOV.U32 R129, RZ, RZ, R72 ;  /* 0x000000ffff817224 */ /* 0x000fe200078e0048 */
[----:B------:R-:W-:Y:S01]  /*47a0*/  FSETP.GEU.AND P2, PT, R120, 1.175494350822287508e-38, PT ;  /* 0x008000007800780b */ /* 0x000fe20003f4e000 */
[----:B------:R-:W-:Y:S01]  /*47b0*/  BAR.SYNC.DEFER_BLOCKING 0x0 ;  /* 0x0000000000007b1d */ /* 0x000fe20000010000 */
[----:B------:R-:W-:Y:S01]  /*47c0*/  LOP3.LUT R5, R4, 0x3000, RZ, 0xc0, !PT ;  /* 0x0000300004057812 */ /* 0x000fe200078ec0ff */
[----:B------:R-:W-:Y:S01]  /*47d0*/  FMUL R26, R45, 8388608 ;  /* 0x4b0000002d1a7820 */ /* 0x000fe20000400000 */
[----:B------:R-:W-:-:S02]  /*47e0*/  IADD3 R4, R24, -0x3f3504f3, RZ ;  /* 0xc0cafb0d18047810 */ /* 0x000fc40007ffe0ff */
[----:B------:R-:W-:Y:S02]  /*47f0*/  FSEL R25, R25, R120, !P2 ;  /* 0x0000007819197208 */ /* 0x000fe40005000000 */
[----:B------:R-:W-:Y:S02]  /*4800*/  FSETP.GEU.AND P3, PT, R45, 1.175494350822287508e-38, PT ;  /* 0x008000002d00780b */ /* 0x000fe40003f6e000 */
[----:B------:R-:W-:Y:S02]  /*4810*/  LOP3.LUT R19, R4, 0xff800000, RZ, 0xc0, !PT ;  /* 0xff80000004137812 */ /* 0x000fe400078ec0ff */
[----:B------:R-:W-:Y:S02]  /*4820*/  IADD3 R4, R25, -0x3f3504f3, RZ ;  /* 0xc0cafb0d19047810 */ /* 0x000fe40007ffe0ff */
[----:B------:R-:W-:Y:S02]  /*4830*/  FSEL R26, R26, R45, !P3 ;  /* 0x0000002d1a1a7208 */ /* 0x000fe40005800000 */
[----:B------:R-:W-:Y:S01]  /*4840*/  LEA R17, R6, R7, 0x1 ;  /* 0x0000000706117211 */ /* 0x000fe200078e08ff */
[----:B------:R-:W-:Y:S01]  /*4850*/  IMAD R6, R3, c[0x0][0x1c4], RZ ;  /* 0x0000710003067a24 */ /* 0x000fe200078e02ff */
[----:B------:R-:W-:-:S02]  /*4860*/  LOP3.LUT R38, R4, 0xff800000, RZ, 0xc0, !PT ;  /* 0xff80000004267812 */ /* 0x000fc400078ec0ff */
[----:B------:R-:W-:Y:S01]  /*4870*/  IADD3 R4, R26, -0x3f3504f3, RZ ;  /* 0xc0cafb0d1a047810 */ /* 0x000fe20007ffe0ff */
[----:B------:R-:W-:Y:S01]  /*4880*/  IMAD.HI R16, R6, 0x2, RZ ;  /* 0x0000000206107827 */ /* 0x000fe200078e02ff */
[----:B------:R-:W-:Y:S01]  /*4890*/  FSETP.GT.AND P0, PT, |R22|, 8.50705917302346158658e+37, PT ;  /* 0x7e8000001600780b */ /* 0x000fe20003f04200 */
[----:B------:R-:W-:Y:S01]  /*48a0*/  I2F R7, R38 ;  /* 0x0000002600077306 */ /* 0x000fe20000201400 */
[----:B------:R-:W-:Y:S02]  /*48b0*/  LOP3.LUT R23, R11, 0x3c0, RZ, 0xc0, !PT ;  /* 0x000003c00b177812 */ /* 0x000fe400078ec0ff */
[----:B------:R-:W-:Y:S02]  /*48c0*/  SHF.L.U32 R11, R6, 0x1, RZ ;  /* 0x00000001060b7819 */ /* 0x000fe400000006ff */
[----:B------:R-:W-:Y:S02]  /*48d0*/  LEA R8, R8, R5, 0x5 ;  /* 0x0000000508087211 */ /* 0x000fe400078e28ff */
[----:B------:R-:W-:Y:S01]  /*48e0*/  LOP3.LUT R12, R10, 0x38, RZ, 0xc0, !PT ;  /* 0x000000380a0c7812 */ /* 0x000fe200078ec0ff */
[----:B------:R-:W0:Y:S01]  /*48f0*/  I2F R5, R19 ;  /* 0x0000001300057306 */ /* 0x000e220000201400 */
[----:B------:R-:W-:Y:S01]  /*4900*/  LOP3.LUT R39, R4, 0xff800000, RZ, 0xc0, !PT ;  /* 0xff80000004277812 */ /* 0x000fe200078ec0ff */
[----:B------:R-:W-:Y:S01]  /*4910*/  IMAD R4, R2, c[0x0][0x1c0], RZ ;  /* 0x0000700002047a24 */ /* 0x000fe200078e02ff */
[----:B------:R-:W-:Y:S01]  /*4920*/  FSEL R6, RZ, -23, P2 ;  /* 0xc1b80000ff067808 */ /* 0x000fe20001000000 */
[----:B------:R-:W-:Y:S01]  /*4930*/  @P0 FMUL R119, R119, 0.25 ;  /* 0x3e80000077770820 */ /* 0x000fe20000400000 */
[----:B------:R-:W-:Y:S01]  /*4940*/  SHF.L.U32 R10, R0, 0xb, RZ ;  /* 0x0000000b000a7819 */ /* 0x000fe200000006ff */
[----:B------:R-:W-:Y:S01]  /*4950*/  @P0 FMUL R118, R118, 0.25 ;  /* 0x3e80000076760820 */ /* 0x000fe20000400000 */
[C---:B------:R-:W-:Y:S01]  /*4960*/  FSETP.GEU.AND P2, PT, |R22|.reuse, 1.175494350822287508e-38, PT ;  /* 0x008000001600780b */ /* 0x040fe20003f4e200 */
[----:B------:R-:W-:Y:S01]  /*4970*/  @P0 FMUL R115, R115, 0.25 ;  /* 0x3e80000073730820 */ /* 0x000fe20000400000 */
[----:B------:R-:W-:Y:S01]  /*4980*/  FSETP.GEU.AND P4, PT, R22, 1.175494350822287508e-38, PT ;  /* 0x008000001600780b */ /* 0x000fe20003f8e000 */
[----:B------:R-:W-:Y:S01]  /*4990*/  @P0 FMUL R114, R114, 0.25 ;  /* 0x3e80000072720820 */ /* 0x000fe20000400000 */
[----:B------:R-:W-:Y:S01]  /*49a0*/  LOP3.LUT R21, R10, 0x3000, RZ, 0xc0, !PT ;  /* 0x000030000a157812 */ /* 0x000fe200078ec0ff */
[----:B------:R-:W-:Y:S01]  /*49b0*/  @P0 FMUL R111, R111, 0.25 ;  /* 0x3e8000006f6f0820 */ /* 0x000fe20000400000 */
[----:B------:R-:W-:Y:S01]  /*49c0*/  SHF.L.U32 R10, R4, 0x1, RZ ;  /* 0x00000001040a7819 */ /* 0x000fe200000006ff */
[----:B------:R-:W-:Y:S01]  /*49d0*/  @P0 FMUL R110, R110, 0.25 ;  /* 0x3e8000006e6e0820 */ /* 0x000fe20000400000 */
[----:B------:R-:W-:Y:S01]  /*49e0*/  FSEL R31, R31, R22, !P4 ;  /* 0x000000161f1f7208 */ /* 0x000fe20006000000 */
[----:B------:R-:W-:Y:S01]  /*49f0*/  @P0 FMUL R22, R22, 0.25 ;  /* 0x3e80000016160820 */ /* 0x000fe20000400000 */
[----:B------:R-:W-:Y:S01]  /*4a00*/  IADD3 R10, P5, P6, R11, c[0x0][0x178], R10 ;  /* 0x00005e000b0a7a10 */ /* 0x000fe20007ebe00a */
[----:B------:R-:W-:Y:S01]  /*4a10*/  IMAD.HI R11, R4, 0x2, RZ ;  /* 0x00000002040b7827 */ /* 0x000fe200078e02ff */
[----:B------:R-:W-:Y:S01]  /*4a20*/  FSEL R4, RZ, -23, P1 ;  /* 0xc1b80000ff047808 */ /* 0x000fe20000800000 */
[----:B------:R1:W-:Y:S01]  /*4a30*/  I2F R13, R39 ;  /* 0x00000027000d7306 */ /* 0x0003e20000201400 */
[----:B------:R-:W-:Y:S01]  /*4a40*/  FSETP.GT.AND P1, PT, |R45|, 8.50705917302346158658e+37, PT ;  /* 0x7e8000002d00780b */ /* 0x000fe20003f24200 */
[----:B------:R-:W-:Y:S01]  /*4a50*/  @P0 FMUL R107, R107, 0.25 ;  /* 0x3e8000006b6b0820 */ /* 0x000fe20000400000 */
[----:B------:R-:W-:Y:S01]  /*4a60*/  MOV R151, R58 ;  /* 0x0000003a00977202 */ /* 0x000fe20000000f00 */
[----:B------:R-:W-:Y:S01]  /*4a70*/  @P0 FMUL R106, R106, 0.25 ;  /* 0x3e8000006a6a0820 */ /* 0x000fe20000400000 */
[----:B------:R-:W-:Y:S01]  /*4a80*/  MOV R149, R59 ;  /* 0x0000003b00957202 */ /* 0x000fe20000000f00 */
[----:B------:R-:W-:Y:S01]  /*4a90*/  @P0 FMUL R103, R103, 0.25 ;  /* 0x3e80000067670820 */ /* 0x000fe20000400000 */
[----:B------:R-:W-:Y:S01]  /*4aa0*/  MOV R147, R62 ;  /* 0x0000003e00937202 */ /* 0x000fe20000000f00 */
[----:B------:R-:W-:Y:S01]  /*4ab0*/  @P0 FMUL R102, R102, 0.25 ;  /* 0x3e80000066660820 */ /* 0x000fe20000400000 */
[----:B------:R-:W-:Y:S01]  /*4ac0*/  MOV R141, R66 ;  /* 0x00000042008d7202 */ /* 0x000fe20000000f00 */
[----:B------:R-:W-:Y:S01]  /*4ad0*/  @P0 FMUL R99, R99, 0.25 ;  /* 0x3e80000063630820 */ /* 0x000fe20000400000 */
[----:B------:R-:W-:Y:S01]  /*4ae0*/  SHF.R.U32.HI R14, RZ, 0x1, R0 ;  /* 0x00000001ff0e7819 */ /* 0x000fe20000011600 */
[----:B------:R-:W-:Y:S01]  /*4af0*/  @P0 FMUL R98, R98, 0.25 ;  /* 0x3e80000062620820 */ /* 0x000fe20000400000 */
[----:B------:R-:W-:Y:S01]  /*4b00*/  IADD3 R0, R31, -0x3f3504f3, RZ ;  /* 0xc0cafb0d1f007810 */ /* 0x000fe20007ffe0ff */
[----:B------:R-:W-:Y:S01]  /*4b10*/  @P0 FMUL R95, R95, 0.25 ;  /* 0x3e8000005f5f0820 */ /* 0x000fe20000400000 */
[----:B------:R-:W-:Y:S01]  /*4b20*/  MOV R127, R73 ;  /* 0x00000049007f7202 */ /* 0x000fe20000000f00 */
[----:B------:R-:W-:Y:S01]  /*4b30*/  @P0 FMUL R94, R94, 0.25 ;  /* 0x3e8000005e5e0820 */ /* 0x000fe20000400000 */
[----:B------:R-:W-:Y:S01]  /*4b40*/  LOP3.LUT R44, R0, 0xff800000, RZ, 0xc0, !PT ;  /* 0xff800000002c7812 */ /* 0x000fe200078ec0ff */
[----:B------:R-:W-:Y:S01]  /*4b50*/  @P0 FMUL R91, R91, 0.25 ;  /* 0x3e8000005b5b0820 */ /* 0x000fe20000400000 */
[----:B------:R-:W-:Y:S01]  /*4b60*/  SHF.L.U32 R17, R17, 0x2, RZ ;  /* 0x0000000211117819 */ /* 0x000fe200000006ff */
[----:B------:R-:W-:Y:S01]  /*4b70*/  @P0 FMUL R90, R90, 0.25 ;  /* 0x3e8000005a5a0820 */ /* 0x000fe20000400000 */
[----:B------:R-:W-:Y:S01]  /*4b80*/  FSETP.GT.AND P0, PT, |R120|, 8.50705917302346158658e+37, PT ;  /* 0x7e8000007800780b */ /* 0x000fe20003f04200 */
[----:B------:R-:W-:Y:S01]  /*4b90*/  @!P2 FMUL R22, R22, 16777216 ;  /* 0x4b8000001616a820 */ /* 0x000fe20000400000 */
[----:B------:R-:W-:Y:S01]  /*4ba0*/  LOP3.LUT R0, R14, 0x4, RZ, 0xc0, !PT ;  /* 0x000000040e007812 */ /* 0x000fe200078ec0ff */
[----:B0-----:R-:W-:Y:S01]  /*4bb0*/  FFMA.FTZ R40, R5, 1.1920928955078125e-07, R4 ;  /* 0x3400000005287823 */ /* 0x001fe20000010004 */
[----:B------:R-:W-:Y:S01]  /*4bc0*/  MOV R143, R63 ;  /* 0x0000003f008f7202 */ /* 0x000fe20000000f00 */
[----:B------:R-:W-:Y:S01]  /*4bd0*/  @!P2 FMUL R119, R119, 16777216 ;  /* 0x4b8000007777a820 */ /* 0x000fe20000400000 */
[----:B------:R-:W0:Y:S01]  /*4be0*/  MUFU.RCP R4, R22 ;  /* 0x0000001600047308 */ /* 0x000e220000001000 */
[----:B------:R-:W-:Y:S01]  /*4bf0*/  @!P2 FMUL R118, R118, 16777216 ;  /* 0x4b8000007676a820 */ /* 0x000fe20000400000 */
[----:B------:R-:W-:Y:S01]  /*4c00*/  MOV R139, R67 ;  /* 0x00000043008b7202 */ /* 0x000fe20000000f00 */
[----:B------:R-:W-:Y:S01]  /*4c10*/  @!P2 FMUL R115, R115, 16777216 ;  /* 0x4b8000007373a820 */ /* 0x000fe20000400000 */
[----:B------:R-:W-:Y:S01]  /*4c20*/  MOV R131, R71 ;  /* 0x0000004700837202 */ /* 0x000fe20000000f00 */
[----:B------:R-:W-:Y:S01]  /*4c30*/  @!P2 FMUL R114, R114, 16777216 ;  /* 0x4b8000007272a820 */ /* 0x000fe20000400000 */
[----:B------:R-:W-:Y:S01]  /*4c40*/  MOV R73, R75 ;  /* 0x0000004b00497202 */ /* 0x000fe20000000f00 */
[----:B------:R-:W-:Y:S01]  /*4c50*/  @!P2 FMUL R111, R111, 16777216 ;  /* 0x4b8000006f6fa820 */ /* 0x000fe20000400000 */
[----:B------:R-:W-:Y:S01]  /*4c60*/  IADD3 R0, R0, R12, R23 ;  /* 0x0000000c00007210 */ /* 0x000fe20007ffe017 */
[----:B------:R-:W-:Y:S01]  /*4c70*/  @!P2 FMUL R110, R110, 16777216 ;  /* 0x4b8000006e6ea820 */ /* 0x000fe20000400000 */
[----:B------:R-:W-:Y:S01]  /*4c80*/  LEA R122, R122, R21, 0x4 ;  /* 0x000000157a7a7211 */ /* 0x000fe200078e20ff */
[----:B------:R-:W-:Y:S01]  /*4c90*/  @!P2 FMUL R107, R107, 16777216 ;  /* 0x4b8000006b6ba820 */ /* 0x000fe20000400000 */
[----:B------:R-:W-:Y:S01]  /*4ca0*/  LOP3.LUT R8, R8, R17, RZ, 0x3c, !PT ;  /* 0x0000001108087212 */ /* 0x000fe200078e3cff */
[----:B------:R-:W-:Y:S01]  /*4cb0*/  @!P2 FMUL R106, R106, 16777216 ;  /* 0x4b8000006a6aa820 */ /* 0x000fe20000400000 */
[----:B------:R-:W-:Y:S01]  /*4cc0*/  IADD3.X R11, R16, c[0x0][0x17c], R11, P5, P6 ;  /* 0x00005f00100b7a10 */ /* 0x000fe20002fec40b */
[----:B------:R-:W-:Y:S01]  /*4cd0*/  @!P2 FMUL R103, R103, 16777216 ;  /* 0x4b8000006767a820 */ /* 0x000fe20000400000 */
[----:B------:R2:W-:Y:S01]  /*4ce0*/  I2F R15, R44 ;  /* 0x0000002c000f7306 */ /* 0x0005e20000201400 */
[----:B------:R-:W-:Y:S01]  /*4cf0*/  @!P2 FMUL R102, R102, 16777216 ;  /* 0x4b8000006666a820 */ /* 0x000fe20000400000 */
[----:B------:R-:W-:Y:S01]  /*4d00*/  FSEL R12, RZ, -23, P3 ;  /* 0xc1b80000ff0c7808 */ /* 0x000fe20001800000 */
[----:B------:R-:W-:Y:S01]  /*4d10*/  @!P2 FMUL R99, R99, 16777216 ;  /* 0x4b8000006363a820 */ /* 0x000fe20000400000 */
[----:B------:R-:W-:Y:S01]  /*4d20*/  FSEL R14, RZ, -23, P4 ;  /* 0xc1b80000ff0e7808 */ /* 0x000fe20002000000 */
[----:B------:R-:W-:Y:S01]  /*4d30*/  @!P2 FMUL R98, R98, 16777216 ;  /* 0x4b8000006262a820 */ /* 0x000fe20000400000 */
[----:B------:R-:W-:Y:S01]  /*4d40*/  MOV R137, R68 ;  /* 0x0000004400897202 */ /* 0x000fe20000000f00 */
[----:B------:R-:W-:Y:S01]  /*4d50*/  @!P2 FMUL R95, R95, 16777216 ;  /* 0x4b8000005f5fa820 */ /* 0x000fe20000400000 */
[----:B------:R-:W-:Y:S01]  /*4d60*/  MOV R135, R69 ;  /* 0x0000004500877202 */ /* 0x000fe20000000f00 */
[----:B------:R-:W-:Y:S01]  /*4d70*/  @!P2 FMUL R94, R94, 16777216 ;  /* 0x4b8000005e5ea820 */ /* 0x000fe20000400000 */
[----:B------:R-:W-:Y:S01]  /*4d80*/  MOV R123, R77 ;  /* 0x0000004d007b7202 */ /* 0x000fe20000000f00 */
[----:B------:R-:W-:Y:S01]  /*4d90*/  @!P2 FMUL R91, R91, 16777216 ;  /* 0x4b8000005b5ba820 */ /* 0x000fe20000400000 */
[----:B------:R-:W-:Y:S01]  /*4da0*/  MOV R125, R76 ;  /* 0x0000004c007d7202 */ /* 0x000fe20000000f00 */
[----:B------:R-:W-:Y:S01]  /*4db0*/  @!P2 FMUL R90, R90, 16777216 ;  /* 0x4b8000005a5aa820 */ /* 0x000fe20000400000 */
[C---:B------:R-:W-:Y:S01]  /*4dc0*/  FSETP.GEU.AND P2, PT, |R45|.reuse, 1.175494350822287508e-38, PT ;  /* 0x008000002d00780b */ /* 0x040fe20003f4e200 */
[----:B------:R-:W-:Y:S01]  /*4dd0*/  @P1 FMUL R45, R45, 0.25 ;  /* 0x3e8000002d2d1820 */ /* 0x000fe20000400000 */
[----:B------:R-:W-:Y:S01]  /*4de0*/  MOV R77, R80 ;  /* 0x00000050004d7202 */ /* 0x000fe20000000f00 */
[----:B------:R-:W-:Y:S01]  /*4df0*/  @P1 FMUL R117, R117, 0.25 ;  /* 0x3e80000075751820 */ /* 0x000fe20000400000 */
[----:B------:R-:W-:Y:S01]  /*4e00*/  MOV R69, R85 ;  /* 0x0000005500457202 */ /* 0x000fe20000000f00 */
[----:B------:R-:W-:Y:S01]  /*4e10*/  @P1 FMUL R116, R116, 0.25 ;  /* 0x3e80000074741820 */ /* 0x000fe20000400000 */
[----:B------:R-:W-:Y:S01]  /*4e20*/  IADD3 R38, R25, -R38, RZ ;  /* 0x8000002619267210 */ /* 0x000fe20007ffe0ff */
[----:B------:R-:W-:Y:S01]  /*4e30*/  @P1 FMUL R113, R113, 0.25 ;  /* 0x3e80000071711820 */ /* 0x000fe20000400000 */
[----:B-1----:R-:W-:Y:S01]  /*4e40*/  IADD3 R39, R26, -R39, RZ ;  /* 0x800000271a277210 */ /* 0x002fe20007ffe0ff */
[----:B------:R-:W-:Y:S01]  /*4e50*/  @P1 FMUL R112, R112, 0.25 ;  /* 0x3e80000070701820 */ /* 0x000fe20000400000 */
[----:B--2---:R-:W-:Y:S01]  /*4e60*/  IADD3 R44, R31, -R44, RZ ;  /* 0x8000002c1f2c7210 */ /* 0x004fe20007ffe0ff */
[----:B------:R-:W-:Y:S01]  /*4e70*/  @P1 FMUL R109, R109, 0.25 ;  /* 0x3e8000006d6d1820 */ /* 0x000fe20000400000 */
[----:B------:R-:W-:Y:S01]  /*4e80*/  ISETP.GE.U32.AND P5, PT, R26, 0x7f800000, PT ;  /* 0x7f8000001a00780c */ /* 0x000fe20003fa6070 */
[----:B------:R-:W-:Y:S01]  /*4e90*/  @P1 FMUL R108, R108, 0.25 ;  /* 0x3e8000006c6c1820 */ /* 0x000fe20000400000 */
[----:B------:R-:W-:Y:S01]  /*4ea0*/  ISETP.GE.U32.AND P4, PT, R31, 0x7f800000, PT ;  /* 0x7f8000001f00780c */ /* 0x000fe20003f86070 */
[----:B------:R-:W-:Y:S01]  /*4eb0*/  @P1 FMUL R105, R105, 0.25 ;  /* 0x3e80000069691820 */ /* 0x000fe20000400000 */
[----:B------:R-:W-:Y:S01]  /*4ec0*/  MOV R177, c[0x0][0x1c8] ;  /* 0x0000720000b17a02 */ /* 0x000fe20000000f00 */
[----:B------:R-:W-:Y:S01]  /*4ed0*/  @P1 FMUL R104, R104, 0.25 ;  /* 0x3e80000068681820 */ /* 0x000fe20000400000 */
[----:B------:R-:W-:Y:S01]  /*4ee0*/  FSETP.NEU.AND P3, PT, R24, RZ, PT ;  /* 0x000000ff1800720b */ /* 0x000fe20003f6d000 */
[----:B------:R-:W-:Y:S01]  /*4ef0*/  @P1 FMUL R101, R101, 0.25 ;  /* 0x3e80000065651820 */ /* 0x000fe20000400000 */
[----:B------:R-:W-:Y:S01]  /*4f00*/  LOP3.LUT R9, R9, 0x1f8, RZ, 0xc0, !PT ;  /* 0x000001f809097812 */ /* 0x000fe200078ec0ff */
[----:B------:R-:W-:-:S02]  /*4f10*/  @P1 FMUL R100, R100, 0.25 ;  /* 0x3e80000064641820 */ /* 0x000fc40000400000 */
[----:B------:R-:W-:Y:S02]  /*4f20*/  @P1 FMUL R97, R97, 0.25 ;  /* 0x3e80000061611820 */ /* 0x000fe40000400000 */
[----:B------:R-:W-:Y:S02]  /*4f30*/  @P1 FMUL R96, R96, 0.25 ;  /* 0x3e80000060601820 */ /* 0x000fe40000400000 */
[----:B------:R-:W-:Y:S02]  /*4f40*/  @P1 FMUL R93, R93, 0.25 ;  /* 0x3e8000005d5d1820 */ /* 0x000fe40000400000 */
[----:B------:R-:W-:Y:S02]  /*4f50*/  @P1 FMUL R92, R92, 0.25 ;  /* 0x3e8000005c5c1820 */ /* 0x000fe40000400000 */
[----:B------:R-:W-:Y:S02]  /*4f60*/  @P1 FMUL R89, R89, 0.25 ;  /* 0x3e80000059591820 */ /* 0x000fe40000400000 */
[----:B------:R-:W-:Y:S01]  /*4f70*/  @P1 FMUL R88, R88, 0.25 ;  /* 0x3e80000058581820 */ /* 0x000fe20000400000 */
[----:B------:R-:W-:Y:S01]  /*4f80*/  FSETP.GT.AND P1, PT, |R121|, 8.50705917302346158658e+37, PT ;  /* 0x7e8000007900780b */ /* 0x000fe20003f24200 */
[----:B------:R-:W-:-:S02]  /*4f90*/  @!P2 FMUL R45, R45, 16777216 ;  /* 0x4b8000002d2da820 */ /* 0x000fc40000400000 */
[C---:B0-----:R-:W-:Y:S02]  /*4fa0*/  FMUL R27, R4.reuse, R119 ;  /* 0x00000077041b7220 */ /* 0x041fe40000400000 */
[----:B------:R-:W-:Y:S01]  /*4fb0*/  FMUL R28, R4, R118 ;  /* 0x00000076041c7220 */ /* 0x000fe20000400000 */
[----:B------:R-:W-:Y:S01]  /*4fc0*/  LOP3.LUT R118, R122, 0x20, RZ, 0x3c, !PT ;  /* 0x000000207a767812 */ /* 0x000fe200078e3cff */
[C---:B------:R-:W-:Y:S02]  /*4fd0*/  FMUL R29, R4.reuse, R115 ;  /* 0x00000073041d7220 */ /* 0x040fe40000400000 */
[C---:B------:R-:W-:Y:S01]  /*4fe0*/  FMUL R30, R4.reuse, R114 ;  /* 0x00000072041e7220 */ /* 0x040fe20000400000 */
[----:B------:R-:W-:Y:S01]  /*4ff0*/  F2FP.PACK_AB R27, R27, R28 ;  /* 0x0000001c1b1b723e */ /* 0x000fe200000000ff */
[C---:B------:R-:W-:Y:S02]  /*5000*/  FMUL R32, R4.reuse, R111 ;  /* 0x0000006f04207220 */ /* 0x040fe40000400000 */
[----:B------:R-:W-:-:S02]  /*5010*/  FMUL R33, R4, R110 ;  /* 0x0000006e04217220 */ /* 0x000fc40000400000 */
[C---:B------:R-:W-:Y:S02]  /*5020*/  FMUL R34, R4.reuse, R107 ;  /* 0x0000006b04227220 */ /* 0x040fe40000400000 */
[C---:B------:R-:W-:Y:S02]  /*5030*/  FMUL R35, R4.reuse, R106 ;  /* 0x0000006a04237220 */ /* 0x040fe40000400000 */
[C---:B------:R-:W-:Y:S02]  /*5040*/  FMUL R53, R4.reuse, R103 ;  /* 0x0000006704357220 */ /* 0x040fe40000400000 */
[C---:B------:R-:W-:Y:S02]  /*5050*/  FMUL R54, R4.reuse, R102 ;  /* 0x0000006604367220 */ /* 0x040fe40000400000 */
[C---:B------:R-:W-:Y:S02]  /*5060*/  FMUL R37, R4.reuse, R99 ;  /* 0x0000006304257220 */ /* 0x040fe40000400000 */
[----:B------:R-:W-:-:S02]  /*5070*/  FMUL R58, R4, R98 ;  /* 0x00000062043a7220 */ /* 0x000fc40000400000 */
[C---:B------:R-:W-:Y:S02]  /*5080*/  FMUL R55, R4.reuse, R95 ;  /* 0x0000005f04377220 */ /* 0x040fe40000400000 */
[C---:B------:R-:W-:Y:S02]  /*5090*/  FMUL R62, R4.reuse, R94 ;  /* 0x0000005e043e7220 */ /* 0x040fe40000400000 */
[C---:B------:R-:W-:Y:S02]  /*50a0*/  FMUL R59, R4.reuse, R91 ;  /* 0x0000005b043b7220 */ /* 0x040fe40000400000 */
[----:B------:R-:W-:Y:S02]  /*50b0*/  FMUL R66, R4, R90 ;  /* 0x0000005a04427220 */ /* 0x000fe40000400000 */
[----:B------:R-:W-:Y:S01]  /*50c0*/  @!P2 FMUL R117, R117, 16777216 ;  /* 0x4b8000007575a820 */ /* 0x000fe20000400000 */
[----:B------:R-:W0:Y:S01]  /*50d0*/  MUFU.RCP R4, R45 ;  /* 0x0000002d00047308 */ /* 0x000e220000001000 */
[----:B------:R-:W-:-:S02]  /*50e0*/  @!P2 FMUL R116, R116, 16777216 ;  /* 0x4b8000007474a820 */ /* 0x000fc40000400000 */
[----:B------:R-:W-:Y:S02]  /*50f0*/  @!P2 FMUL R113, R113, 16777216 ;  /* 0x4b8000007171a820 */ /* 0x000fe40000400000 */
[----:B------:R-:W-:Y:S02]  /*5100*/  @!P2 FMUL R112, R112, 16777216 ;  /* 0x4b8000007070a820 */ /* 0x000fe40000400000 */
[----:B------:R-:W-:Y:S02]  /*5110*/  @!P2 FMUL R109, R109, 16777216 ;  /* 0x4b8000006d6da820 */ /* 0x000fe40000400000 */
[----:B------:R-:W-:Y:S02]  /*5120*/  @!P2 FMUL R108, R108, 16777216 ;  /* 0x4b8000006c6ca820 */ /* 0x000fe40000400000 */
[----:B------:R-:W-:Y:S02]  /*5130*/  @!P2 FMUL R105, R105, 16777216 ;  /* 0x4b8000006969a820 */ /* 0x000fe40000400000 */
        /* <DEDUP_REMOVED lines=8> */
[----:B------:R-:W-:Y:S01]  /*51c0*/  @!P2 FMUL R88, R88, 16777216 ;  /* 0x4b8000005858a820 */ /* 0x000fe20000400000 */
[C---:B------:R-:W-:Y:S01]  /*51d0*/  FSETP.GEU.AND P2, PT, |R120|.reuse, 1.175494350822287508e-38, PT ;  /* 0x008000007800780b */ /* 0x040fe20003f4e200 */
[----:B------:R-:W-:Y:S02]  /*51e0*/  @P0 FMUL R120, R120, 0.25 ;  /* 0x3e80000078780820 */ /* 0x000fe40000400000 */
[----:B0-----:R-:W-:Y:S01]  /*51f0*/  FMUL R45, R4, R117 ;  /* 0x00000075042d7220 */ /* 0x001fe20000400000 */
[----:B------:R-:W-:Y:S01]  /*5200*/  LOP3.LUT R117, R122, 0x40, RZ, 0x3c, !PT ;  /* 0x000000407a757812 */ /* 0x000fe200078e3cff */
[----:B------:R-:W-:Y:S01]  /*5210*/  FMUL R46, R4, R116 ;  /* 0x00000074042e7220 */ /* 0x000fe20000400000 */
[----:B------:R-:W-:Y:S01]  /*5220*/  LOP3.LUT R116, R122, 0x60, RZ, 0x3c, !PT ;  /* 0x000000607a747812 */ /* 0x000fe200078e3cff */
[----:B------:R-:W-:-:S02]  /*5230*/  FMUL R47, R4, R113 ;  /* 0x00000071042f7220 */ /* 0x000fc40000400000 */
[C---:B------:R-:W-:Y:S02]  /*5240*/  FMUL R48, R4.reuse, R112 ;  /* 0x0000007004307220 */ /* 0x040fe40000400000 */
[----:B------:R-:W-:Y:S02]  /*5250*/  FMUL R49, R4, R109 ;  /* 0x0000006d04317220 */ /* 0x000fe40000400000 */
[----:B------:R-:W-:Y:S02]  /*5260*/  @!P2 FMUL R120, R120, 16777216 ;  /* 0x4b8000007878a820 */ /* 0x000fe40000400000 */
[C---:B------:R-:W-:Y:S02]  /*5270*/  FMUL R50, R4.reuse, R108 ;  /* 0x0000006c04327220 */ /* 0x040fe40000400000 */
[C---:B------:R-:W-:Y:S02]  /*5280*/  FMUL R51, R4.reuse, R105 ;  /* 0x0000006904337220 */ /* 0x040fe40000400000 */
[----:B------:R-:W-:-:S02]  /*5290*/  FMUL R52, R4, R104 ;  /* 0x0000006804347220 */ /* 0x000fc40000400000 */
[C---:B------:R-:W-:Y:S01]  /*52a0*/  FMUL R21, R4.reuse, R101 ;  /* 0x0000006504157220 */ /* 0x040fe20000400000 */
[----:B------:R-:W-:Y:S01]  /*52b0*/  SHF.L.U32 R101, R177, 0x5, RZ ;  /* 0x00000005b1657819 */ /* 0x000fe200000006ff */
[C---:B------:R-:W-:Y:S01]  /*52c0*/  FMUL R22, R4.reuse, R100 ;  /* 0x0000006404167220 */ /* 0x040fe20000400000 */
[----:B------:R-:W-:Y:S01]  /*52d0*/  F2FP.PACK_AB R52, R51, R52 ;  /* 0x000000343334723e */ /* 0x000fe200000000ff */
[C---:B------:R-:W-:Y:S02]  /*52e0*/  FMUL R18, R4.reuse, R97 ;  /* 0x0000006104127220 */ /* 0x040fe40000400000 */
[C---:B------:R-:W-:Y:S02]  /*52f0*/  FMUL R23, R4.reuse, R96 ;  /* 0x0000006004177220 */ /* 0x040fe40000400000 */
[C---:B------:R-:W-:Y:S02]  /*5300*/  FMUL R17, R4.reuse, R93 ;  /* 0x0000005d04117220 */ /* 0x040fe40000400000 */
[----:B------:R-:W-:Y:S01]  /*5310*/  FMUL R20, R4, R92 ;  /* 0x0000005c04147220 */ /* 0x000fe20000400000 */
[----:B------:R-:W-:Y:S01]  /*5320*/  F2FP.PACK_AB R18, R18, R23 ;  /* 0x000000171212723e */ /* 0x000fe200000000ff */
[----:B------:R-:W-:-:S02]  /*5330*/  FMUL R16, R4, R89 ;  /* 0x0000005904107220 */ /* 0x000fc40000400000 */
[----:B------:R-:W-:Y:S01]  /*5340*/  FMUL R63, R4, R88 ;  /* 0x00000058043f7220 */ /* 0x000fe20000400000 */
[----:B------:R-:W-:Y:S01]  /*5350*/  F2FP.PACK_AB R17, R17, R20 ;  /* 0x000000141111723e */ /* 0x000fe200000000ff */
[----:B------:R-:W-:Y:S01]  /*5360*/  @P0 FMUL R87, R87, 0.25 ;  /* 0x3e80000057570820 */ /* 0x000fe20000400000 */
[----:B------:R-:W0:Y:S01]  /*5370*/  MUFU.RCP R4, R120 ;  /* 0x0000007800047308 */ /* 0x000e220000001000 */
[----:B------:R-:W-:Y:S01]  /*5380*/  @P0 FMUL R86, R86, 0.25 ;  /* 0x3e80000056560820 */ /* 0x000fe20000400000 */
[----:B------:R-:W-:Y:S01]  /*5390*/  IADD3 R20, R24, -R19, RZ ;  /* 0x8000001318147210 */ /* 0x000fe20007ffe0ff */
[----:B------:R-:W-:Y:S01]  /*53a0*/  @P0 FMUL R83, R83, 0.25 ;  /* 0x3e80000053530820 */ /* 0x000fe20000400000 */
[----:B------:R-:W-:Y:S01]  /*53b0*/  F2FP.PACK_AB R19, R21, R22 ;  /* 0x000000161513723e */ /* 0x000fe200000000ff */
        /* <DEDUP_REMOVED lines=9> */
[----:B------:R-:W-:Y:S01]  /*5450*/  STS.128 [R8+0x800], R16 ;  /* 0x0008001008007388 */ /* 0x000fe20000000c00 */
[----:B------:R-:W-:Y:S01]  /*5460*/  @P0 FMUL R131, R131, 0.25 ;  /* 0x3e80000083830820 */ /* 0x000fe20000400000 */
[----:B------:R-:W-:Y:S01]  /*5470*/  SHF.L.U32 R63, R177, 0x4, RZ ;  /* 0x00000004b13f7819 */ /* 0x000fe200000006ff */
[----:B------:R-:W-:-:S02]  /*5480*/  @P0 FMUL R70, R70, 0.25 ;  /* 0x3e80000046460820 */ /* 0x000fc40000400000 */
[----:B------:R-:W-:Y:S02]  /*5490*/  @P0 FMUL R139, R139, 0.25 ;  /* 0x3e8000008b8b0820 */ /* 0x000fe40000400000 */
[----:B------:R-:W-:Y:S02]  /*54a0*/  @P0 FMUL R141, R141, 0.25 ;  /* 0x3e8000008d8d0820 */ /* 0x000fe40000400000 */
[----:B------:R-:W-:Y:S02]  /*54b0*/  @P0 FMUL R143, R143, 0.25 ;  /* 0x3e8000008f8f0820 */ /* 0x000fe40000400000 */
[----:B------:R-:W-:Y:S02]  /*54c0*/  @P0 FMUL R147, R147, 0.25 ;  /* 0x3e80000093930820 */ /* 0x000fe40000400000 */
[----:B------:R-:W-:Y:S02]  /*54d0*/  @P0 FMUL R149, R149, 0.25 ;  /* 0x3e80000095950820 */ /* 0x000fe40000400000 */
[----:B------:R-:W-:Y:S01]  /*54e0*/  @P0 FMUL R151, R151, 0.25 ;  /* 0x3e80000097970820 */ /* 0x000fe20000400000 */
[C---:B------:R-:W-:Y:S01]  /*54f0*/  FSETP.GEU.AND P0, PT, |R121|.reuse, 1.175494350822287508e-38, PT ;  /* 0x008000007900780b */ /* 0x040fe20003f0e200 */
[----:B------:R-:W-:-:S02]  /*5500*/  @P1 FMUL R121, R121, 0.25 ;  /* 0x3e80000079791820 */ /* 0x000fc40000400000 */
        /* <DEDUP_REMOVED lines=15> */
[----:B------:R-:W-:Y:S01]  /*5600*/  @!P2 FMUL R151, R151, 16777216 ;  /* 0x4b8000009797a820 */ /* 0x000fe20000400000 */
[----:B------:R-:W-:Y:S01]  /*5610*/  FSETP.NEU.AND P2, PT, R25, RZ, PT ;  /* 0x000000ff1900720b */ /* 0x000fe20003f4d000 */
[----:B------:R-:W-:Y:S02]  /*5620*/  @!P0 FMUL R121, R121, 16777216 ;  /* 0x4b80000079798820 */ /* 0x000fe40000400000 */
[----:B------:R-:W-:-:S02]  /*5630*/  FFMA.FTZ R42, R13, 1.1920928955078125e-07, R12 ;  /* 0x340000000d2a7823 */ /* 0x000fc4000001000c */
[----:B------:R-:W-:Y:S02]  /*5640*/  FFMA.FTZ R43, R15, 1.1920928955078125e-07, R14 ;  /* 0x340000000f2b7823 */ /* 0x000fe4000001000e */
[C---:B0-----:R-:W-:Y:S02]  /*5650*/  FMUL R68, R4.reuse, R86 ;  /* 0x0000005604447220 */ /* 0x041fe40000400000 */
[C---:B------:R-:W-:Y:S02]  /*5660*/  FMUL R71, R4.reuse, R83 ;  /* 0x0000005304477220 */ /* 0x040fe40000400000 */
[C---:B------:R-:W-:Y:S02]  /*5670*/  FMUL R75, R4.reuse, R79 ;  /* 0x0000004f044b7220 */ /* 0x040fe40000400000 */
[C---:B------:R-:W-:Y:S02]  /*5680*/  FMUL R67, R4.reuse, R87 ;  /* 0x0000005704437220 */ /* 0x040fe40000400000 */
[----:B------:R-:W-:-:S02]  /*5690*/  FMUL R72, R4, R82 ;  /* 0x0000005204487220 */ /* 0x000fc40000400000 */
[C---:B------:R-:W-:Y:S01]  /*56a0*/  FMUL R76, R4.reuse, R78 ;  /* 0x0000004e044c7220 */ /* 0x040fe20000400000 */
[----:B------:R-:W-:Y:S01]  /*56b0*/  F2FP.PACK_AB R67, R67, R68 ;  /* 0x000000444343723e */ /* 0x000fe200000000ff */
[C---:B------:R-:W-:Y:S02]  /*56c0*/  FMUL R79, R4.reuse, R73 ;  /* 0x00000049044f7220 */ /* 0x040fe40000400000 */
[C---:B------:R-:W-:Y:S02]  /*56d0*/  FMUL R80, R4.reuse, R74 ;  /* 0x0000004a04507220 */ /* 0x040fe40000400000 */
[C---:B------:R-:W-:Y:S02]  /*56e0*/  FMUL R15, R4.reuse, R131 ;  /* 0x00000083040f7220 */ /* 0x040fe40000400000 */
[C---:B------:R-:W-:Y:S02]  /*56f0*/  FMUL R36, R4.reuse, R70 ;  /* 0x0000004604247220 */ /* 0x040fe40000400000 */
[----:B------:R-:W-:-:S02]  /*5700*/  FMUL R14, R4, R139 ;  /* 0x0000008b040e7220 */ /* 0x000fc40000400000 */
[C---:B------:R-:W-:Y:S01]  /*5710*/  FMUL R83, R4.reuse, R141 ;  /* 0x0000008d04537220 */ /* 0x040fe20000400000 */
[----:B------:R-:W-:Y:S01]  /*5720*/  F2FP.PACK_AB R15, R15, R36 ;  /* 0x000000240f0f723e */ /* 0x000fe200000000ff */
[C---:B------:R-:W-:Y:S02]  /*5730*/  FMUL R13, R4.reuse, R143 ;  /* 0x0000008f040d7220 */ /* 0x040fe40000400000 */
[----:B------:R-:W-:Y:S01]  /*5740*/  FMUL R86, R4, R147 ;  /* 0x0000009304567220 */ /* 0x000fe20000400000 */
[----:B------:R-:W-:Y:S01]  /*5750*/  F2FP.PACK_AB R14, R14, R83 ;  /* 0x000000530e0e723e */ /* 0x000fe200000000ff */
[C---:B------:R-:W-:Y:S02]  /*5760*/  FMUL R12, R4.reuse, R149 ;  /* 0x00000095040c7220 */ /* 0x040fe40000400000 */
[----:B------:R-:W-:Y:S01]  /*5770*/  FMUL R85, R4, R151 ;  /* 0x0000009704557220 */ /* 0x000fe20000400000 */
[----:B------:R-:W-:Y:S01]  /*5780*/  F2FP.PACK_AB R13, R13, R86 ;  /* 0x000000560d0d723e */ /* 0x000fe200000000ff */
[----:B------:R-:W0:Y:S01]  /*5790*/  MUFU.RCP R4, R121 ;  /* 0x0000007900047308 */ /* 0x000e220000001000 */
[----:B------:R-:W-:-:S02]  /*57a0*/  @P1 FMUL R84, R84, 0.25 ;  /* 0x3e80000054541820 */ /* 0x000fc40000400000 */
[----:B------:R-:W-:Y:S01]  /*57b0*/  @P1 FMUL R57, R57, 0.25 ;  /* 0x3e80000039391820 */ /* 0x000fe20000400000 */
[----:B------:R-:W-:Y:S01]  /*57c0*/  F2FP.PACK_AB R12, R12, R85 ;  /* 0x000000550c0c723e */ /* 0x000fe200000000ff */
[----:B------:R-:W-:Y:S02]  /*57d0*/  @P1 FMUL R135, R135, 0.25 ;  /* 0x3e80000087871820 */ /* 0x000fe40000400000 */
[----:B------:R-:W-:Y:S02]  /*57e0*/  @P1 FMUL R137, R137, 0.25 ;  /* 0x3e80000089891820 */ /* 0x000fe40000400000 */
[----:B------:R-:W-:Y:S01]  /*57f0*/  @P1 FMUL R65, R65, 0.25 ;  /* 0x3e80000041411820 */ /* 0x000fe20000400000 */
[----:B------:R-:W-:Y:S01]  /*5800*/  STS.128 [R8+0x80], R12 ;  /* 0x0000800c08007388 */ /* 0x000fe20000000c00 */
[----:B------:R-:W-:Y:S02]  /*5810*/  @P1 FMUL R64, R64, 0.25 ;  /* 0x3e80000040401820 */ /* 0x000fe40000400000 */
[----:B------:R-:W-:-:S02]  /*5820*/  @P1 FMUL R61, R61, 0.25 ;  /* 0x3e8000003d3d1820 */ /* 0x000fc40000400000 */
[----:B------:R-:W-:Y:S02]  /*5830*/  @P1 FMUL R60, R60, 0.25 ;  /* 0x3e8000003c3c1820 */ /* 0x000fe40000400000 */
[----:B------:R-:W-:Y:S02]  /*5840*/  @P1 FMUL R56, R56, 0.25 ;  /* 0x3e80000038381820 */ /* 0x000fe40000400000 */
[----:B------:R-:W-:Y:S02]  /*5850*/  @P1 FMUL R81, R81, 0.25 ;  /* 0x3e80000051511820 */ /* 0x000fe40000400000 */
[----:B------:R-:W-:Y:S02]  /*5860*/  @P1 FMUL R77, R77, 0.25 ;  /* 0x3e8000004d4d1820 */ /* 0x000fe40000400000 */
[----:B------:R-:W-:Y:S02]  /*5870*/  @!P0 FMUL R84, R84, 16777216 ;  /* 0x4b80000054548820 */ /* 0x000fe40000400000 */
[----:B------:R-:W-:-:S02]  /*5880*/  @!P0 FMUL R57, R57, 16777216 ;  /* 0x4b80000039398820 */ /* 0x000fc40000400000 */
[----:B------:R-:W-:Y:S02]  /*5890*/  @P1 FMUL R69, R69, 0.25 ;  /* 0x3e80000045451820 */ /* 0x000fe40000400000 */
[----:B------:R-:W-:Y:S02]  /*58a0*/  @P1 FMUL R123, R123, 0.25 ;  /* 0x3e8000007b7b1820 */ /* 0x000fe40000400000 */
[----:B------:R-:W-:Y:S02]  /*58b0*/  @P1 FMUL R125, R125, 0.25 ;  /* 0x3e8000007d7d1820 */ /* 0x000fe40000400000 */
[----:B------:R-:W-:Y:S02]  /*58c0*/  @P1 FMUL R127, R127, 0.25 ;  /* 0x3e8000007f7f1820 */ /* 0x000fe40000400000 */
[----:B------:R-:W-:Y:S01]  /*58d0*/  @P1 FMUL R129, R129, 0.25 ;  /* 0x3e80000081811820 */ /* 0x000fe20000400000 */
[----:B------:R-:W-:Y:S01]  /*58e0*/  ISETP.GE.U32.AND P1, PT, R25, 0x7f800000, PT ;  /* 0x7f8000001900780c */ /* 0x000fe20003f26070 */
[----:B------:R-:W-:-:S02]  /*58f0*/  @!P0 FMUL R135, R135, 16777216 ;  /* 0x4b80000087878820 */ /* 0x000fc40000400000 */
[----:B------:R-:W-:Y:S02]  /*5900*/  @!P0 FMUL R137, R137, 16777216 ;  /* 0x4b80000089898820 */ /* 0x000fe40000400000 */
[----:B------:R-:W-:Y:S02]  /*5910*/  @!P0 FMUL R65, R65, 16777216 ;  /* 0x4b80000041418820 */ /* 0x000fe40000400000 */
[----:B------:R-:W-:Y:S02]  /*5920*/  @!P0 FMUL R64, R64, 16777216 ;  /* 0x4b80000040408820 */ /* 0x000fe40000400000 */
[----:B------:R-:W-:Y:S02]  /*5930*/  @!P0 FMUL R61, R61, 16777216 ;  /* 0x4b8000003d3d8820 */ /* 0x000fe40000400000 */
[----:B------:R-:W-:Y:S02]  /*5940*/  @!P0 FMUL R60, R60, 16777216 ;  /* 0x4b8000003c3c8820 */ /* 0x000fe40000400000 */
[----:B------:R-:W-:-:S02]  /*5950*/  @!P0 FMUL R56, R56, 16777216 ;  /* 0x4b80000038388820 */ /* 0x000fc40000400000 */
[----:B------:R-:W-:Y:S02]  /*5960*/  FFMA.FTZ R41, R7, 1.1920928955078125e-07, R6 ;  /* 0x3400000007297823 */ /* 0x000fe40000010006 */
[----:B------:R-:W-:Y:S02]  /*5970*/  @!P0 FMUL R81, R81, 16777216 ;  /* 0x4b80000051518820 */ /* 0x000fe40000400000 */
[----:B------:R-:W-:Y:S02]  /*5980*/  @!P0 FMUL R77, R77, 16777216 ;  /* 0x4b8000004d4d8820 */ /* 0x000fe40000400000 */
[C---:B0-----:R-:W-:Y:S02]  /*5990*/  FMUL R70, R4.reuse, R84 ;  /* 0x0000005404467220 */ /* 0x041fe40000400000 */
[----:B------:R-:W-:Y:S02]  /*59a0*/  FMUL R87, R4, R57 ;  /* 0x0000003904577220 */ /* 0x000fe40000400000 */
[----:B------:R-:W-:-:S02]  /*59b0*/  @!P0 FMUL R69, R69, 16777216 ;  /* 0x4b80000045458820 */ /* 0x000fc40000400000 */
[----:B------:R-:W-:Y:S02]  /*59c0*/  @!P0 FMUL R123, R123, 16777216 ;  /* 0x4b8000007b7b8820 */ /* 0x000fe40000400000 */
[----:B------:R-:W-:Y:S02]  /*59d0*/  @!P0 FMUL R125, R125, 16777216 ;  /* 0x4b8000007d7d8820 */ /* 0x000fe40000400000 */
[----:B------:R-:W-:Y:S02]  /*59e0*/  @!P0 FMUL R127, R127, 16777216 ;  /* 0x4b8000007f7f8820 */ /* 0x000fe40000400000 */
[----:B------:R-:W-:Y:S01]  /*59f0*/  @!P0 FMUL R129, R129, 16777216 ;  /* 0x4b80000081818820 */ /* 0x000fe20000400000 */
[----:B------:R-:W-:Y:S01]  /*5a00*/  ISETP.GE.U32.AND P0, PT, R24, 0x7f800000, PT ;  /* 0x7f8000001800780c */ /* 0x000fe20003f06070 */
[C---:B------:R-:W-:Y:S02]  /*5a10*/  FMUL R7, R4.reuse, R135 ;  /* 0x0000008704077220 */ /* 0x040fe40000400000 */
[----:B------:R-:W-:-:S02]  /*5a20*/  FMUL R84, R4, R137 ;  /* 0x0000008904547220 */ /* 0x000fc40000400000 */
[C---:B------:R-:W-:Y:S02]  /*5a30*/  FMUL R56, R4.reuse, R56 ;  /* 0x0000003804387220 */ /* 0x040fe40000400000 */
[C---:B------:R-:W-:Y:S01]  /*5a40*/  FMUL R5, R4.reuse, R61 ;  /* 0x0000003d04057220 */ /* 0x040fe20000400000 */
[----:B------:R-:W-:Y:S01]  /*5a50*/  F2FP.PACK_AB R7, R7, R84 ;  /* 0x000000540707723e */ /* 0x000fe200000000ff */
[C---:B------:R-:W-:Y:S02]  /*5a60*/  FMUL R60, R4.reuse, R60 ;  /* 0x0000003c043c7220 */ /* 0x040fe40000400000 */
[C---:B------:R-:W-:Y:S01]  /*5a70*/  FMUL R6, R4.reuse, R65 ;  /* 0x0000004104067220 */ /* 0x040fe20000400000 */
[----:B------:R-:W-:Y:S01]  /*5a80*/  F2FP.PACK_AB R65, R75, R76 ;  /* 0x0000004c4b41723e */ /* 0x000fe200000000ff */
[C---:B------:R-:W-:Y:S01]  /*5a90*/  FMUL R57, R4.reuse, R64 ;  /* 0x0000004004397220 */ /* 0x040fe20000400000 */
[----:B------:R-:W-:Y:S01]  /*5aa0*/  F2FP.PACK_AB R5, R5, R60 ;  /* 0x0000003c0505723e */ /* 0x000fe200000000ff */
[C---:B------:R-:W-:Y:S01]  /*5ab0*/  FMUL R73, R4.reuse, R81 ;  /* 0x0000005104497220 */ /* 0x040fe20000400000 */
[----:B------:R-:W-:Y:S01]  /*5ac0*/  F2FP.PACK_AB R64, R79, R80 ;  /* 0x000000504f40723e */ /* 0x000fe200000000ff */
[----:B------:R-:W-:Y:S01]  /*5ad0*/  FMUL R74, R4, R77 ;  /* 0x0000004d044a7220 */ /* 0x000fe20000400000 */
[----:B------:R-:W-:Y:S01]  /*5ae0*/  F2FP.PACK_AB R6, R6, R57 ;  /* 0x000000390606723e */ /* 0x000fe200000000ff */
[C---:B------:R-:W-:Y:S01]  /*5af0*/  FMUL R69, R4.reuse, R69 ;  /* 0x0000004504457220 */ /* 0x040fe20000400000 */
[----:B------:R-:W-:Y:S01]  /*5b00*/  MOV R57, 0x3dc6b27f ;  /* 0x3dc6b27f00397802 */ /* 0x000fe20000000f00 */
[C---:B------:R-:W-:Y:S01]  /*5b10*/  FMUL R77, R4.reuse, R123 ;  /* 0x0000007b044d7220 */ /* 0x040fe20000400000 */
[----:B------:R-:W-:Y:S01]  /*5b20*/  F2FP.PACK_AB R58, R73, R74 ;  /* 0x0000004a493a723e */ /* 0x000fe200000000ff */
[----:B------:R-:W-:-:S02]  /*5b30*/  FMUL R78, R4, R125 ;  /* 0x0000007d044e7220 */ /* 0x000fc40000400000 */
[C---:B------:R-:W-:Y:S02]  /*5b40*/  FMUL R81, R4.reuse, R127 ;  /* 0x0000007f04517220 */ /* 0x040fe40000400000 */
[----:B------:R-:W-:Y:S01]  /*5b50*/  FMUL R82, R4, R129 ;  /* 0x0000008104527220 */ /* 0x000fe20000400000 */
[----:B------:R-:W-:Y:S01]  /*5b60*/  F2FP.PACK_AB R4, R87, R56 ;  /* 0x000000385704723e */ /* 0x000fe200000000ff */
[----:B------:R-:W-:Y:S02]  /*5b70*/  FADD R38, R38, -1 ;  /* 0xbf80000026267421 */ /* 0x000fe40000000000 */
[----:B------:R-:W-:Y:S01]  /*5b80*/  FADD R36, R20, -1 ;  /* 0xbf80000014247421 */ /* 0x000fe20000000000 */
[----:B------:R-:W-:Y:S01]  /*5b90*/  F2FP.PACK_AB R20, R59, R66 ;  /* 0x000000423b14723e */ /* 0x000fe200000000ff */
[----:B------:R0:W-:Y:S01]  /*5ba0*/  STS.128 [R8], R4 ;  /* 0x0000000408007388 */ /* 0x0001e20000000c00 */
[----:B------:R-:W-:Y:S01]  /*5bb0*/  FADD R39, R39, -1 ;  /* 0xbf80000027277421 */ /* 0x000fe20000000000 */
[----:B------:R-:W-:Y:S01]  /*5bc0*/  F2FP.PACK_AB R56, R81, R82 ;  /* 0x000000525138723e */ /* 0x000fe200000000ff */
[----:B------:R-:W-:Y:S01]  /*5bd0*/  FFMA.FTZ R23, R36, R57, -0.16845393180847167969 ;  /* 0xbe2c7f3024177423 */ /* 0x000fe20000010039 */
[----:B------:R-:W-:Y:S01]  /*5be0*/  F2FP.PACK_AB R59, R69, R70 ;  /* 0x00000046453b723e */ /* 0x000fe200000000ff */
[----:B------:R-:W-:Y:S01]  /*5bf0*/  FADD R44, R44, -1 ;  /* 0xbf8000002c2c7421 */ /* 0x000fe20000000000 */
[----:B------:R-:W-:Y:S01]  /*5c00*/  F2FP.PACK_AB R66, R71, R72 ;  /* 0x000000484742723e */ /* 0x000fe200000000ff */
[C---:B------:R-:W-:Y:S01]  /*5c10*/  FFMA.FTZ R37, R36.reuse, R23, 0.1716887056827545166 ;  /* 0x3e2fcf2a24257423 */ /* 0x040fe20000010017 */
[----:B------:R-:W-:Y:S01]  /*5c20*/  F2FP.PACK_AB R23, R53, R54 ;  /* 0x000000363517723e */ /* 0x000fe200000000ff */
[----:B------:R-:W-:Y:S01]  /*5c30*/  IMAD R51, R177, 0xa, RZ ;  /* 0x0000000ab1337824 */ /* 0x000fe200078e02ff */
[----:B------:R-:W-:Y:S01]  /*5c40*/  F2FP.PACK_AB R53, R49, R50 ;  /* 0x000000323135723e */ /* 0x000fe200000000ff */
[----:B------:R-:W-:Y:S01]  /*5c50*/  FFMA.FTZ R37, R36, R37, -0.17900948226451873779 ;  /* 0xbe374e4324257423 */ /* 0x000fe20000010025 */
[----:B------:R-:W-:Y:S01]  /*5c60*/  F2FP.PACK_AB R54, R47, R48 ;  /* 0x000000302f36723e */ /* 0x000fe200000000ff */
[----:B------:R-:W-:Y:S01]  /*5c70*/  STS.128 [R8+0x880], R20 ;  /* 0x0008801408007388 */ /* 0x000fe20000000c00 */
[C---:B------:R-:W-:Y:S01]  /*5c80*/  IMAD R69, R177.reuse, 0x12, RZ ;  /* 0x00000012b1457824 */ /* 0x040fe200078e02ff */
[----:B------:R-:W-:Y:S01]  /*5c90*/  SHF.L.U32 R47, R177, 0x3, RZ ;  /* 0x00000003b12f7819 */ /* 0x000fe200000006ff */
[CC--:B0-----:R-:W-:Y:S01]  /*5ca0*/  FFMA.FTZ R5, R38.reuse, R57.reuse, -0.16845393180847167969 ;  /* 0xbe2c7f3026057423 */ /* 0x0c1fe20000010039 */
[----:B------:R-:W-:Y:S01]  /*5cb0*/  BAR.SYNC.DEFER_BLOCKING 0x0 ;  /* 0x0000000000007b1d */ /* 0x000fe20000010000 */
[----:B------:R-:W-:Y:S01]  /*5cc0*/  FFMA.FTZ R4, R39, R57, -0.16845393180847167969 ;  /* 0xbe2c7f3027047423 */ /* 0x000fe20000010039 */
[----:B------:R-:W-:Y:S01]  /*5cd0*/  @P4 MOV R6, 0x7f800000 ;  /* 0x7f80000000064802 */ /* 0x000fe20000000f00 */
[----:B------:R-:W-:-:S02]  /*5ce0*/  FFMA.FTZ R5, R38, R5, 0.1716887056827545166 ;  /* 0x3e2fcf2a26057423 */ /* 0x000fc40000010005 */
[----:B------:R-:W-:Y:S01]  /*5cf0*/  FFMA.FTZ R7, R44, R57, -0.16845393180847167969 ;  /* 0xbe2c7f302c077423 */ /* 0x000fe20000010039 */
[----:B------:R-:W-:Y:S01]  /*5d00*/  F2FP.PACK_AB R57, R77, R78 ;  /* 0x0000004e4d39723e */ /* 0x000fe200000000ff */
[----:B------:R-:W-:Y:S02]  /*5d10*/  FFMA.FTZ R5, R38, R5, -0.17900948226451873779 ;  /* 0xbe374e4326057423 */ /* 0x000fe40000010005 */
[----:B------:R-:W-:Y:S02]  /*5d20*/  FFMA.FTZ R4, R39, R4, 0.1716887056827545166 ;  /* 0x3e2fcf2a27047423 */ /* 0x000fe40000010004 */
[----:B------:R-:W-:Y:S02]  /*5d30*/  FFMA.FTZ R7, R44, R7, 0.1716887056827545166 ;  /* 0x3e2fcf2a2c077423 */ /* 0x000fe40000010007 */
[----:B------:R-:W-:Y:S02]  /*5d40*/  FFMA.FTZ R5, R38, R5, 0.20512372255325317383 ;  /* 0x3e520bf426057423 */ /* 0x000fe40000010005 */
[----:B------:R-:W-:-:S02]  /*5d50*/  FFMA.FTZ R37, R36, R37, 0.20512372255325317383 ;  /* 0x3e520bf424257423 */ /* 0x000fc40000010025 */
[C---:B------:R-:W-:Y:S02]  /*5d60*/  FFMA.FTZ R4, R39.reuse, R4, -0.17900948226451873779 ;  /* 0xbe374e4327047423 */ /* 0x040fe40000010004 */
[----:B------:R-:W-:Y:S02]  /*5d70*/  FFMA.FTZ R7, R44, R7, -0.17900948226451873779 ;  /* 0xbe374e432c077423 */ /* 0x000fe40000010007 */
[----:B------:R-:W-:Y:S02]  /*5d80*/  FFMA.FTZ R5, R38, R5, -0.24046532809734344482 ;  /* 0xbe763c8b26057423 */ /* 0x000fe40000010005 */
[----:B------:R-:W-:Y:S01]  /*5d90*/  FFMA.FTZ R37, R36, R37, -0.24046532809734344482 ;  /* 0xbe763c8b24257423 */ /* 0x000fe20000010025 */
[----:B------:R-:W0:Y:S01]  /*5da0*/  LDS.128 R20, [R122] ;  /* 0x000000007a147984 */ /* 0x000e220000000c00 */
[----:B------:R-:W-:Y:S02]  /*5db0*/  FFMA.FTZ R4, R39, R4, 0.20512372255325317383 ;  /* 0x3e520bf427047423 */ /* 0x000fe40000010004 */
[----:B------:R-:W-:Y:S01]  /*5dc0*/  FFMA.FTZ R7, R44, R7, 0.20512372255325317383 ;  /* 0x3e520bf42c077423 */ /* 0x000fe20000010007 */
[----:B------:R-:W1:Y:S01]  /*5dd0*/  LDS.128 R16, [R118] ;  /* 0x0000000076107984 */ /* 0x000e620000000c00 */
[----:B------:R-:W-:-:S02]  /*5de0*/  FFMA.FTZ R5, R38, R5, 0.28857114911079406738 ;  /* 0x3e93bf9926057423 */ /* 0x000fc40000010005 */
[----:B------:R-:W-:Y:S01]  /*5df0*/  FFMA.FTZ R37, R36, R37, 0.28857114911079406738 ;  /* 0x3e93bf9924257423 */ /* 0x000fe20000010025 */
[----:B------:R-:W2:Y:S01]  /*5e00*/  LDS.128 R12, [R117] ;  /* 0x00000000750c7984 */ /* 0x000ea20000000c00 */
[C---:B------:R-:W-:Y:S02]  /*5e10*/  FFMA.FTZ R4, R39.reuse, R4, -0.24046532809734344482 ;  /* 0xbe763c8b27047423 */ /* 0x040fe40000010004 */
[----:B------:R-:W-:Y:S02]  /*5e20*/  FFMA.FTZ R7, R44, R7, -0.24046532809734344482 ;  /* 0xbe763c8b2c077423 */ /* 0x000fe40000010007 */
[----:B------:R-:W-:Y:S02]  /*5e30*/  FFMA.FTZ R5, R38, R5, -0.36067417263984680176 ;  /* 0xbeb8aa4926057423 */ /* 0x000fe40000010005 */
[----:B------:R-:W-:Y:S02]  /*5e40*/  FFMA.FTZ R37, R36, R37, -0.36067417263984680176 ;  /* 0xbeb8aa4924257423 */ /* 0x000fe40000010025 */
[----:B------:R-:W-:-:S02]  /*5e50*/  FFMA.FTZ R4, R39, R4, 0.28857114911079406738 ;  /* 0x3e93bf9927047423 */ /* 0x000fc40000010004 */
[----:B------:R-:W-:Y:S02]  /*5e60*/  FFMA.FTZ R7, R44, R7, 0.28857114911079406738 ;  /* 0x3e93bf992c077423 */ /* 0x000fe40000010007 */
[----:B------:R-:W-:Y:S02]  /*5e70*/  FFMA.FTZ R5, R38, R5, 0.48089820146560668945 ;  /* 0x3ef6384a26057423 */ /* 0x000fe40000010005 */
[----:B------:R-:W-:Y:S02]  /*5e80*/  FFMA.FTZ R37, R36, R37, 0.48089820146560668945 ;  /* 0x3ef6384a24257423 */ /* 0x000fe40000010025 */
[----:B------:R-:W-:Y:S02]  /*5e90*/  FFMA.FTZ R4, R39, R4, -0.36067417263984680176 ;  /* 0xbeb8aa4927047423 */ /* 0x000fe40000010004 */
[----:B------:R-:W-:Y:S02]  /*5ea0*/  FFMA.FTZ R7, R44, R7, -0.36067417263984680176 ;  /* 0xbeb8aa492c077423 */ /* 0x000fe40000010007 */
[----:B------:R-:W-:-:S02]  /*5eb0*/  FFMA.FTZ R5, R38, R5, -0.72134751081466674805 ;  /* 0xbf38aa3b26057423 */ /* 0x000fc40000010005 */
[----:B------:R-:W-:Y:S02]  /*5ec0*/  FFMA.FTZ R37, R36, R37, -0.72134751081466674805 ;  /* 0xbf38aa3b24257423 */ /* 0x000fe40000010025 */
[C---:B------:R-:W-:Y:S02]  /*5ed0*/  FFMA.FTZ R4, R39.reuse, R4, 0.48089820146560668945 ;  /* 0x3ef6384a27047423 */ /* 0x040fe40000010004 */
[----:B------:R-:W-:Y:S02]  /*5ee0*/  FFMA.FTZ R7, R44, R7, 0.48089820146560668945 ;  /* 0x3ef6384a2c077423 */ /* 0x000fe40000010007 */
[----:B------:R-:W-:Y:S02]  /*5ef0*/  FMUL R5, R38, R5 ;  /* 0x0000000526057220 */ /* 0x000fe40000400000 */
[----:B------:R-:W-:Y:S02]  /*5f00*/  FMUL R37, R36, R37 ;  /* 0x0000002524257220 */ /* 0x000fe40000400000 */
[----:B------:R-:W-:-:S02]  /*5f10*/  FFMA.FTZ R4, R39, R4, -0.72134751081466674805 ;  /* 0xbf38aa3b27047423 */ /* 0x000fc40000010004 */
[----:B------:R-:W-:Y:S02]  /*5f20*/  FFMA.FTZ R7, R44, R7, -0.72134751081466674805 ;  /* 0xbf38aa3b2c077423 */ /* 0x000fe40000010007 */
[----:B------:R-:W-:Y:S02]  /*5f30*/  FMUL R5, R38, R5 ;  /* 0x0000000526057220 */ /* 0x000fe40000400000 */
[----:B------:R-:W-:Y:S02]  /*5f40*/  FMUL R37, R36, R37 ;  /* 0x0000002524257220 */ /* 0x000fe40000400000 */
[----:B------:R-:W-:Y:S02]  /*5f50*/  FMUL R4, R39, R4 ;  /* 0x0000000427047220 */ /* 0x000fe40000400000 */
[----:B------:R-:W-:Y:S02]  /*5f60*/  FMUL R7, R44, R7 ;  /* 0x000000072c077220 */ /* 0x000fe40000400000 */
[----:B------:R-:W-:Y:S01]  /*5f70*/  FFMA.FTZ R38, R38, 1.4426950216293334961, R5 ;  /* 0x3fb8aa3b26267823 */ /* 0x000fe20000010005 */
[----:B------:R-:W-:Y:S01]  /*5f80*/  @P0 MOV R5, 0x7f800000 ;  /* 0x7f80000000050802 */ /* 0x000fe20000000f00 */
[----:B------:R-:W-:-:S02]  /*5f90*/  FFMA.FTZ R37, R36, 1.4426950216293334961, R37 ;  /* 0x3fb8aa3b24257823 */ /* 0x000fc40000010025 */
[C---:B------:R-:W-:Y:S02]  /*5fa0*/  FMUL R4, R39.reuse, R4 ;  /* 0x0000000427047220 */ /* 0x040fe40000400000 */
[----:B------:R-:W-:Y:S02]  /*5fb0*/  FMUL R7, R44, R7 ;  /* 0x000000072c077220 */ /* 0x000fe40000400000 */
[----:B------:R-:W-:Y:S02]  /*5fc0*/  FADD R40, R40, R37 ;  /* 0x0000002528287221 */ /* 0x000fe40000000000 */
[----:B------:R-:W-:Y:S02]  /*5fd0*/  FFMA.FTZ R39, R39, 1.4426950216293334961, R4 ;  /* 0x3fb8aa3b27277823 */ /* 0x000fe40000010004 */
[----:B------:R-:W-:Y:S01]  /*5fe0*/  @P0 FFMA.FTZ R40, R24, R5, +INF ;  /* 0x7f80000018280423 */ /* 0x000fe20000010005 */
[----:B------:R-:W-:Y:S01]  /*5ff0*/  @P5 MOV R5, 0x7f800000 ;  /* 0x7f80000000055802 */ /* 0x000fe20000000f00 */
[----:B------:R-:W-:Y:S01]  /*6000*/  FFMA.FTZ R44, R44, 1.4426950216293334961, R7 ;  /* 0x3fb8aa3b2c2c7823 */ /* 0x000fe20000010007 */
[----:B------:R-:W-:Y:S01]  /*6010*/  FSETP.NEU.AND P0, PT, R31, RZ, PT ;  /* 0x000000ff1f00720b */ /* 0x000fe20003f0d000 */
[----:B------:R-:W-:Y:S01]  /*6020*/  @P1 IMAD.MOV.U32 R4, RZ, RZ, 0x7f800000 ;  /* 0x7f800000ff041424 */ /* 0x000fe200078e00ff */
[----:B------:R-:W-:Y:S01]  /*6030*/  F2FP.PACK_AB R24, R34, R35 ;  /* 0x000000232218723e */ /* 0x000fe200000000ff */
[----:B------:R-:W-:Y:S01]  /*6040*/  FADD R41, R41, R38 ;  /* 0x0000002629297221 */ /* 0x000fe20000000000 */
[----:B------:R-:W-:Y:S01]  /*6050*/  SHF.L.U32 R35, R177, 0x2, RZ ;  /* 0x00000002b1237819 */ /* 0x000fe200000006ff */
[----:B------:R-:W-:-:S02]  /*6060*/  FADD R42, R42, R39 ;  /* 0x000000272a2a7221 */ /* 0x000fc40000000000 */
[----:B------:R-:W-:Y:S02]  /*6070*/  FADD R43, R43, R44 ;  /* 0x0000002c2b2b7221 */ /* 0x000fe40000000000 */
[----:B------:R-:W-:Y:S01]  /*6080*/  @P1 FFMA.FTZ R41, R25, R4, +INF ;  /* 0x7f80000019291423 */ /* 0x000fe20000010004 */
[----:B------:R-:W-:Y:S01]  /*6090*/  F2FP.PACK_AB R25, R32, R33 ;  /* 0x000000212019723e */ /* 0x000fe200000000ff */
[C---:B------:R-:W-:Y:S01]  /*60a0*/  @P5 FFMA.FTZ R42, R26.reuse, R5, +INF ;  /* 0x7f8000001a2a5423 */ /* 0x040fe20000010005 */
[----:B------:R-:W-:Y:S01]  /*60b0*/  FSETP.NEU.AND P1, PT, R26, RZ, PT ;  /* 0x000000ff1a00720b */ /* 0x000fe20003f2d000 */
[----:B------:R-:W-:Y:S01]  /*60c0*/  @P4 FFMA.FTZ R43, R31, R6, +INF ;  /* 0x7f8000001f2b4423 */ /* 0x000fe20000010006 */
[C---:B------:R-:W-:Y:S01]  /*60d0*/  SHF.L.U32 R31, R177.reuse, 0x1, RZ ;  /* 0x00000001b11f7819 */ /* 0x040fe200000006ff */
[----:B------:R-:W3:Y:S01]  /*60e0*/  LDS.128 R4, [R116] ;  /* 0x0000000074047984 */ /* 0x000ee20000000c00 */
[----:B------:R-:W-:Y:S01]  /*60f0*/  IMAD R39, R177, 0x6, RZ ;  /* 0x00000006b1277824 */ /* 0x000fe200078e02ff */
[----:B------:R-:W-:Y:S01]  /*6100*/  F2FP.PACK_AB R26, R29, R30 ;  /* 0x0000001e1d1a723e */ /* 0x000fe200000000ff */
[----:B------:R-:W-:Y:S01]  /*6110*/  IMAD R33, R177, 0x3, RZ ;  /* 0x00000003b1217824 */ /* 0x000fe200078e02ff */
[----:B------:R-:W-:Y:S01]  /*6120*/  BAR.SYNC.DEFER_BLOCKING 0x0 ;  /* 0x0000000000007b1d */ /* 0x000fe20000010000 */
[-C--:B------:R-:W-:Y:S01]  /*6130*/  IADD3 R28, P4, R31, R10.reuse, RZ ;  /* 0x0000000a1f1c7210 */ /* 0x080fe20007f9e0ff */
[----:B------:R-:W-:Y:S01]  /*6140*/  IMAD R37, R177, 0x5, RZ ;  /* 0x00000005b1257824 */ /* 0x000fe200078e02ff */
[-C--:B------:R-:W-:Y:S01]  /*6150*/  IADD3 R32, P6, R39, R10.reuse, RZ ;  /* 0x0000000a27207210 */ /* 0x080fe20007fde0ff */
[C---:B------:R-:W-:Y:S01]  /*6160*/  IMAD R45, R177.reuse, 0x7, RZ ;  /* 0x00000007b12d7824 */ /* 0x040fe200078e02ff */
[CC--:B------:R-:W-:Y:S01]  /*6170*/  LEA R30, P5, R177.reuse, R10.reuse, 0x2 ;  /* 0x0000000ab11e7211 */ /* 0x0c0fe200078a10ff */
[C---:B------:R-:W-:Y:S01]  /*6180*/  IMAD R49, R177.reuse, 0x9, RZ ;  /* 0x00000009b1317824 */ /* 0x040fe200078e02ff */
[CC--:B------:R-:W-:Y:S01]  /*6190*/  LEA.HI.X.SX32 R29, R177.reuse, R11.reuse, 0x1, P4 ;  /* 0x0000000bb11d7211 */ /* 0x0c0fe200020f0eff */
[C---:B------:R-:W-:Y:S01]  /*61a0*/  IMAD R73, R177.reuse, 0x14, RZ ;  /* 0x00000014b1497824 */ /* 0x040fe200078e02ff */
[CC--:B------:R-:W-:Y:S01]  /*61b0*/  LEA R34, P4, R177.reuse, R10.reuse, 0x3 ;  /* 0x0000000ab1227211 */ /* 0x0c0fe200078818ff */
        /* <DEDUP_REMOVED lines=10> */
[C---:B------:R-:W-:Y:S01]  /*6260*/  IMAD R61, R177.reuse, 0xf, RZ ;  /* 0x0000000fb13d7824 */ /* 0x040fe200078e02ff */
[C---:B------:R-:W-:Y:S01]  /*6270*/  LEA R46, P5, R177.reuse, R10, 0x4 ;  /* 0x0000000ab12e7211 */ /* 0x040fe200078a20ff */
[----:B------:R-:W-:Y:S01]  /*6280*/  IMAD R109, R177, 0x24, RZ ;  /* 0x00000024b16d7824 */ /* 0x000fe200078e02ff */
[----:B------:R-:W-:Y:S01]  /*6290*/  FSEL R42, R42, -INF , P1 ;  /* 0xff8000002a2a7808 */ /* 0x000fe20000800000 */
[----:B------:R4:W-:Y:S01]  /*62a0*/  STS.128 [R8+0x800], R52 ;  /* 0x0008003408007388 */ /* 0x0009e20000000c00 */
[----:B------:R-:W-:Y:S01]  /*62b0*/  LEA.HI.X.SX32 R47, R47, R11, 0x1, P5 ;  /* 0x0000000b2f2f7211 */ /* 0x000fe200028f0eff */
[----:B------:R-:W-:Y:S01]  /*62c0*/  IMAD R105, R177, 0x22, RZ ;  /* 0x00000022b1697824 */ /* 0x000fe200078e02ff */
[----:B------:R-:W-:Y:S01]  /*62d0*/  FSEL R43, R43, -INF , P0 ;  /* 0xff8000002b2b7808 */ /* 0x000fe20000000000 */
[----:B------:R5:W-:Y:S01]  /*62e0*/  STS.128 [R8], R56 ;  /* 0x0000003808007388 */ /* 0x000be20000000c00 */
[----:B------:R-:W-:-:S02]  /*62f0*/  IMAD R113, R177, 0x26, RZ ;  /* 0x00000026b1717824 */ /* 0x000fc400078e02ff */
[C---:B------:R-:W-:Y:S01]  /*6300*/  IMAD R127, R177.reuse, 0x2a, RZ ;  /* 0x0000002ab17f7824 */ /* 0x040fe200078e02ff */
[----:B------:R0:W-:Y:S01]  /*6310*/  STS.128 [R8+0x80], R64 ;  /* 0x0000804008007388 */ /* 0x0001e20000000c00 */
[C---:B------:R-:W-:Y:S02]  /*6320*/  IMAD R121, R177.reuse, 0x28, RZ ;  /* 0x00000028b1797824 */ /* 0x040fe400078e02ff */
[C---:B------:R-:W-:Y:S01]  /*6330*/  IMAD R71, R177.reuse, 0x13, RZ ;  /* 0x00000013b1477824 */ /* 0x040fe200078e02ff */
[----:B------:R-:W-:Y:S01]  /*6340*/  STS.128 [R8+0x880], R24 ;  /* 0x0008801808007388 */ /* 0x000fe20000000c00 */
[C---:B------:R-:W-:Y:S02]  /*6350*/  IMAD R79, R177.reuse, 0x15, RZ ;  /* 0x00000015b14f7824 */ /* 0x040fe400078e02ff */
[----:B------:R-:W-:Y:S01]  /*6360*/  IMAD R157, R177, 0x30, RZ ;  /* 0x00000030b19d7824 */ /* 0x000fe200078e02ff */
[----:B----4-:R-:W-:Y:S01]  /*6370*/  IADD3 R52, P5, R81, R10, RZ ;  /* 0x0000000a51347210 */ /* 0x010fe20007fbe0ff */
[C---:B------:R-:W-:Y:S01]  /*6380*/  IMAD R55, R177.reuse, 0xc, RZ ;  /* 0x0000000cb1377824 */ /* 0x040fe200078e02ff */
[----:B------:R-:W-:Y:S01]  /*6390*/  BAR.SYNC.DEFER_BLOCKING 0x0 ;  /* 0x0000000000007b1d */ /* 0x000fe20000010000 */
[----:B------:R-:W-:-:S02]  /*63a0*/  IMAD R53, R177, 0xb, RZ ;  /* 0x0000000bb1357824 */ /* 0x000fc400078e02ff */
[----:B-----5:R-:W-:Y:S01]  /*63b0*/  IMAD R59, R177, 0xe, RZ ;  /* 0x0000000eb13b7824 */ /* 0x020fe200078e02ff */
[-C--:B------:R-:W-:Y:S01]  /*63c0*/  IADD3 R38, P6, R55, R10.reuse, RZ ;  /* 0x0000000a37267210 */ /* 0x080fe20007fde0ff */
[----:B------:R-:W-:Y:S01]  /*63d0*/  IMAD R57, R177, 0xd, RZ ;  /* 0x0000000db1397824 */ /* 0x000fe200078e02ff */
[-C--:B------:R-:W-:Y:S01]  /*63e0*/  LEA.HI.X.SX32 R53, R53, R11.reuse, 0x1, P5 ;  /* 0x0000000b35357211 */ /* 0x080fe200028f0eff */
[----:B0-----:R-:W-:Y:S01]  /*63f0*/  IMAD R67, R177, 0x11, RZ ;  /* 0x00000011b1437824 */ /* 0x001fe200078e02ff */
        /* <DEDUP_REMOVED lines=123> */
[----:B------:R1:W-:Y:S01]  /*6bb0*/  STG.E.U16 [R10.64], R20 ;  /* 0x000000140a007986 */ /* 0x0003e2000c101506 */
[-C--:B------:R-:W-:Y:S01]  /*6bc0*/  LEA.HI.X.SX32 R105, R111, R11.reuse, 0x1, P4 ;  /* 0x0000000b6f697211 */ /* 0x080fe200020f0eff */
[----:B------:R-:W-:Y:S01]  /*6bd0*/  FFMA R42, R42, 0.69314718246459960938, R145 ;  /* 0x3f3172182a2a7823 */ /* 0x000fe20000000091 */
[----:B------:R-:W-:Y:S01]  /*6be0*/  LEA.HI.X.SX32 R107, R113, R11, 0x1, P5 ;  /* 0x0000000b716b7211 */ /* 0x000fe200028f0eff */
[----:B------:R-:W-:Y:S01]  /*6bf0*/  FFMA R43, R43, 0.69314718246459960938, R148 ;  /* 0x3f3172182b2b7823 */ /* 0x000fe20000000094 */
[-C--:B------:R-:W-:Y:S01]  /*6c00*/  IADD3 R110, P4, R193, R10.reuse, RZ ;  /* 0x0000000ac16e7210 */ /* 0x080fe20007f9e0ff */
[----:B------:R-:W-:Y:S01]  /*6c10*/  IMAD R2, R2, c[0x0][0x1cc], RZ ;  /* 0x0000730002027a24 */ /* 0x000fe200078e02ff */
[----:B------:R-:W-:-:S02]  /*6c20*/  IADD3 R112, P5, R195, R10, RZ ;  /* 0x0000000ac3707210 */ /* 0x000fc40007fbe0ff */
[-C--:B------:R-:W-:Y:S02]  /*6c30*/  LEA.HI.X.SX32 R115, R127, R11.reuse, 0x1, P6 ;  /* 0x0000000b7f737211 */ /* 0x080fe400030f0eff */
[-C--:B------:R-:W-:Y:S02]  /*6c40*/  IADD3 R126, P6, R203, R10.reuse, RZ ;  /* 0x0000000acb7e7210 */ /* 0x080fe40007fde0ff */
[-C--:B------:R-:W-:Y:S02]  /*6c50*/  LEA.HI.X.SX32 R111, R121, R11.reuse, 0x1, P4 ;  /* 0x0000000b796f7211 */ /* 0x080fe400020f0eff */
[----:B------:R-:W-:Y:S02]  /*6c60*/  LEA.HI.X.SX32 R113, R125, R11, 0x1, P5 ;  /* 0x0000000b7d717211 */ /* 0x000fe400028f0eff */
[-C--:B------:R-:W-:Y:S02]  /*6c70*/  IADD3 R120, P4, R199, R10.reuse, RZ ;  /* 0x0000000ac7787210 */ /* 0x080fe40007f9e0ff */
        /* <DEDUP_REMOVED lines=38> */
[----:B------:R-:W-:Y:S02]  /*6ee0*/  PRMT R119, R20, 0x7632, R119 ;  /* 0x0000763214777816 */ /* 0x000fe40000000077 */
[-C--:B------:R-:W-:Y:S02]  /*6ef0*/  LEA.HI.X.SX32 R141, R123, R11.reuse, 0x1, P4 ;  /* 0x0000000b7b8d7211 */ /* 0x080fe400020f0eff */
[----:B------:R-:W-:Y:S01]  /*6f00*/  LEA.HI.X.SX32 R135, R135, R11, 0x1, P5 ;  /* 0x0000000b87877211 */ /* 0x000fe200028f0eff */
[----:B------:R-:W-:Y:S01]  /*6f10*/  STG.E.U16 [R28.64], R119 ;  /* 0x000000771c007986 */ /* 0x000fe2000c101506 */
[----:B-1----:R-:W-:Y:S02]  /*6f20*/  PRMT R11, R16, 0x7632, R11 ;  /* 0x00007632100b7816 */ /* 0x002fe4000000000b */
[----:B--2---:R-:W-:Y:S01]  /*6f30*/  PRMT R8, R12, 0x7632, R8 ;  /* 0x000076320c087816 */ /* 0x004fe20000000008 */
[----:B------:R-:W-:Y:S01]  /*6f40*/  STG.E.U16 [R30.64], R16 ;  /* 0x000000101e007986 */ /* 0x000fe2000c101506 */
[----:B---3--:R-:W-:-:S02]  /*6f50*/  PRMT R24, R4, 0x7632, R24 ;  /* 0x0000763204187816 */ /* 0x008fc40000000018 */
[----:B------:R-:W-:Y:S01]  /*6f60*/  PRMT R10, R21, 0x7632, R10 ;  /* 0x00007632150a7816 */ /* 0x000fe2000000000a */
[----:B------:R0:W-:Y:S01]  /*6f70*/  STG.E.U16 [R32.64], R11 ;  /* 0x0000000b20007986 */ /* 0x0001e2000c101506 */
[----:B------:R-:W-:-:S03]  /*6f80*/  PRMT R20, R17, 0x7632, R20 ;  /* 0x0000763211147816 */ /* 0x000fc60000000014 */
[----:B------:R-:W-:Y:S04]  /*6f90*/  STG.E.U16 [R34.64], R12 ;  /* 0x0000000c22007986 */ /* 0x000fe8000c101506 */
[----:B------:R1:W-:Y:S04]  /*6fa0*/  STG.E.U16 [R36.64], R8 ;  /* 0x0000000824007986 */ /* 0x0003e8000c101506 */
[----:B------:R2:W-:Y:S01]  /*6fb0*/  STG.E.U16 [R38.64], R4 ;  /* 0x0000000426007986 */ /* 0x0005e2000c101506 */
[----:B0-----:R-:W-:-:S03]  /*6fc0*/  PRMT R11, R13, 0x7632, R11 ;  /* 0x000076320d0b7816 */ /* 0x001fc6000000000b */
[----:B------:R0:W-:Y:S04]  /*6fd0*/  STG.E.U16 [R44.64], R24 ;  /* 0x000000182c007986 */ /* 0x0001e8000c101506 */
[----:B------:R-:W3:Y:S01]  /*6fe0*/  LDS.128 R24, [R122] ;  /* 0x000000007a187984 */ /* 0x000ee20000000c00 */
[----:B-1----:R-:W-:-:S03]  /*6ff0*/  PRMT R8, R5, 0x7632, R8 ;  /* 0x0000763205087816 */ /* 0x002fc60000000008 */
[----:B------:R-:W1:Y:S01]  /*7000*/  LDS.128 R28, [R118] ;  /* 0x00000000761c7984 */ /* 0x000e620000000c00 */
[----:B--2---:R-:W-:-:S03]  /*7010*/  PRMT R4, R22, 0x7632, R4 ;  /* 0x0000763216047816 */ /* 0x004fc60000000004 */
[----:B------:R-:W2:Y:S01]  /*7020*/  LDS.128 R32, [R117] ;  /* 0x0000000075207984 */ /* 0x000ea20000000c00 */
[----:B0-----:R-:W-:-:S03]  /*7030*/  PRMT R44, R15, 0x7632, R44 ;  /* 0x000076320f2c7816 */ /* 0x001fc6000000002c */
[----:B------:R-:W0:Y:S04]  /*7040*/  LDS.128 R36, [R116] ;  /* 0x0000000074247984 */ /* 0x000e280000000c00 */
[----:B------:R4:W-:Y:S04]  /*7050*/  STG.E.U16 [R46.64], R21 ;  /* 0x000000152e007986 */ /* 0x0009e8000c101506 */
[----:B------:R5:W-:Y:S04]  /*7060*/  STG.E.U16 [R48.64], R10 ;  /* 0x0000000a30007986 */ /* 0x000be8000c101506 */
[----:B------:R1:W-:Y:S04]  /*7070*/  STG.E.U16 [R50.64], R17 ;  /* 0x0000001132007986 */ /* 0x0003e8000c101506 */
[----:B------:R-:W-:Y:S01]  /*7080*/  STG.E.U16 [R52.64], R20 ;  /* 0x0000001434007986 */ /* 0x000fe2000c101506 */
[----:B----4-:R-:W-:-:S03]  /*7090*/  PRMT R46, R7, 0x7632, R46 ;  /* 0x00007632072e7816 */ /* 0x010fc6000000002e */
[----:B------:R-:W-:Y:S01]  /*70a0*/  STG.E.U16 [R54.64], R13 ;  /* 0x0000000d36007986 */ /* 0x000fe2000c101506 */
[----:B-----5:R-:W-:-:S03]  /*70b0*/  PRMT R10, R18, 0x7632, R10 ;  /* 0x00007632120a7816 */ /* 0x020fc6000000000a */
[----:B------:R4:W-:Y:S04]  /*70c0*/  STG.E.U16 [R56.64], R11 ;  /* 0x0000000b38007986 */ /* 0x0009e8000c101506 */
[----:B------:R5:W-:Y:S01]  /*70d0*/  STG.E.U16 [R58.64], R5 ;  /* 0x000000053a007986 */ /* 0x000be2000c101506 */
[----:B---3--:R-:W-:-:S03]  /*70e0*/  PRMT R48, R24, 0x7632, R48 ;  /* 0x0000763218307816 */ /* 0x008fc60000000030 */
[----:B------:R3:W-:Y:S01]  /*70f0*/  STG.E.U16 [R64.64], R8 ;  /* 0x0000000840007986 */ /* 0x0007e2000c101506 */
[----:B-1----:R-:W-:-:S03]  /*7100*/  PRMT R50, R28, 0x7632, R50 ;  /* 0x000076321c327816 */ /* 0x002fc60000000032 */
[----:B------:R-:W-:Y:S01]  /*7110*/  STG.E.U16 [R74.64], R22 ;  /* 0x000000164a007986 */ /* 0x000fe2000c101506 */
[----:B----4-:R-:W-:Y:S02]  /*7120*/  PRMT R11, R14, 0x7632, R11 ;  /* 0x000076320e0b7816 */ /* 0x010fe4000000000b */
[----:B--2---:R-:W-:Y:S01]  /*7130*/  PRMT R52, R32, 0x7632, R52 ;  /* 0x0000763220347816 */ /* 0x004fe20000000034 */
[----:B------:R1:W-:Y:S01]  /*7140*/  STG.E.U16 [R66.64], R4 ;  /* 0x0000000442007986 */ /* 0x0003e2000c101506 */
[----:B-----5:R-:W-:Y:S02]  /*7150*/  PRMT R5, R6, 0x7632, R5 ;  /* 0x0000763206057816 */ /* 0x020fe40000000005 */
[----:B0-----:R-:W-:Y:S01]  /*7160*/  PRMT R54, R36, 0x7632, R54 ;  /* 0x0000763224367816 */ /* 0x001fe20000000036 */
[----:B------:R-:W-:Y:S01]  /*7170*/  STG.E.U16 [R76.64], R18 ;  /* 0x000000124c007986 */ /* 0x000fe2000c101506 */
[----:B---3--:R-:W-:Y:S02]  /*7180*/  PRMT R8, R19, 0x7632, R8 ;  /* 0x0000763213087816 */ /* 0x008fe40000000008 */
[----:B------:R-:W-:Y:S01]  /*7190*/  PRMT R56, R25, 0x7632, R56 ;  /* 0x0000763219387816 */ /* 0x000fe20000000038 */
[----:B------:R-:W-:Y:S01]  /*71a0*/  STG.E.U16 [R68.64], R10 ;  /* 0x0000000a44007986 */ /* 0x000fe2000c101506 */
[----:B------:R-:W-:-:S03]  /*71b0*/  PRMT R65, R37, 0x7632, R65 ;  /* 0x0000763225417816 */ /* 0x000fc60000000041 */
[----:B------:R0:W-:Y:S01]  /*71c0*/  STG.E.U16 [R60.64], R14 ;  /* 0x0000000e3c007986 */ /* 0x0001e2000c101506 */
[----:B-1----:R-:W-:Y:S02]  /*71d0*/  PRMT R4, R23, 0x7632, R4 ;  /* 0x0000763217047816 */ /* 0x002fe40000000004 */
[----:B------:R-:W-:Y:S01]  /*71e0*/  PRMT R67, R39, 0x7632, R67 ;  /* 0x0000763227437816 */ /* 0x000fe20000000043 */
[----:B------:R1:W-:Y:S04]  /*71f0*/  STG.E.U16 [R70.64], R11 ;  /* 0x0000000b46007986 */ /* 0x0003e8000c101506 */
[----:B------:R2:W-:Y:S04]  /*7200*/  STG.E.U16 [R62.64], R6 ;  /* 0x000000063e007986 */ /* 0x0005e8000c101506 */
[----:B------:R3:W-:Y:S01]  /*7210*/  STG.E.U16 [R72.64], R5 ;  /* 0x0000000548007986 */ /* 0x0007e2000c101506 */
[----:B0-----:R-:W-:-:S03]  /*7220*/  PRMT R60, R29, 0x7632, R60 ;  /* 0x000076321d3c7816 */ /* 0x001fc6000000003c */
[----:B------:R0:W-:Y:S01]  /*7230*/  STG.E.U16 [R78.64], R23 ;  /* 0x000000174e007986 */ /* 0x0001e2000c101506 */
[----:B-1----:R-:W-:Y:S02]  /*7240*/  PRMT R71, R26, 0x7632, R71 ;  /* 0x000076321a477816 */ /* 0x002fe40000000047 */
[----:B------:R-:W-:Y:S01]  /*7250*/  PRMT R70, R35, 0x7632, R70 ;  /* 0x0000763223467816 */ /* 0x000fe20000000046 */
[----:B------:R1:W-:Y:S01]  /*7260*/  STG.E.U16 [R80.64], R4 ;  /* 0x0000000450007986 */ /* 0x0003e2000c101506 */
[----:B--2---:R-:W-:Y:S01]  /*7270*/  PRMT R63, R33, 0x7632, R63 ;  /* 0x00007632213f7816 */ /* 0x004fe2000000003f */
[----:B------:R-:W-:Y:S02]  /*7280*/  IMAD.HI R6, R3, 0x4, RZ ;  /* 0x0000000403067827 */ /* 0x000fe400078e02ff */
[----:B------:R2:W-:Y:S01]  /*7290*/  STG.E.U16 [R82.64], R19 ;  /* 0x0000001352007986 */ /* 0x0005e2000c101506 */
[----:B---3--:R-:W-:Y:S02]  /*72a0*/  PRMT R73, R31, 0x7632, R73 ;  /* 0x000076321f497816 */ /* 0x008fe40000000049 */
[----:B------:R-:W-:Y:S01]  /*72b0*/  FSEL R5, R40, -INF , P3 ;  /* 0xff80000028057808 */ /* 0x000fe20001800000 */
[----:B------:R3:W-:Y:S01]  /*72c0*/  STG.E.U16 [R84.64], R8 ;  /* 0x0000000854007986 */ /* 0x0007e2000c101506 */
[----:B0-----:R-:W-:-:S03]  /*72d0*/  PRMT R78, R30, 0x7632, R78 ;  /* 0x000076321e4e7816 */ /* 0x001fc6000000004e */
[----:B------:R-:W-:Y:S01]  /*72e0*/  STG.E.U16 [R86.64], R15 ;  /* 0x0000000f56007986 */ /* 0x000fe2000c101506 */
[----:B-1----:R-:W-:Y:S01]  /*72f0*/  PRMT R80, R34, 0x7632, R80 ;  /* 0x0000763222507816 */ /* 0x002fe20000000050 */
[----:B------:R-:W-:Y:S01]  /*7300*/  FFMA R132, R5, 0.69314718246459960938, R132 ;  /* 0x3f31721805847823 */ /* 0x000fe20000000084 */
[----:B------:R-:W-:Y:S01]  /*7310*/  FSEL R4, R41, -INF , P2 ;  /* 0xff80000029047808 */ /* 0x000fe20001000000 */
[----:B------:R-:W-:Y:S01]  /*7320*/  STG.E.U16 [R88.64], R44 ;  /* 0x0000002c58007986 */ /* 0x000fe2000c101506 */
[----:B--2---:R-:W-:Y:S02]  /*7330*/  PRMT R82, R38, 0x7632, R82 ;  /* 0x0000763226527816 */ /* 0x004fe40000000052 */
[----:B------:R-:W-:Y:S01]  /*7340*/  SHF.L.U32 R5, R3, 0x2, RZ ;  /* 0x0000000203057819 */ /* 0x000fe200000006ff */
[----:B------:R-:W-:Y:S01]  /*7350*/  STG.E.U16 [R90.64], R7 ;  /* 0x000000075a007986 */ /* 0x000fe2000c101506 */
[----:B---3--:R-:W-:Y:S01]  /*7360*/  PRMT R84, R27, 0x7632, R84 ;  /* 0x000076321b547816 */ /* 0x008fe20000000054 */
[----:B------:R-:W-:Y:S01]  /*7370*/  FFMA R133, R4, 0.69314718246459960938, R133 ;  /* 0x3f31721804857823 */ /* 0x000fe20000000085 */
[C---:B------:R-:W-:Y:S01]  /*7380*/  SHF.L.U32 R4, R2.reuse, 0x2, RZ ;  /* 0x0000000202047819 */ /* 0x040fe200000006ff */
[----:B------:R-:W-:Y:S01]  /*7390*/  STG.E.U16 [R92.64], R46 ;  /* 0x0000002e5c007986 */ /* 0x000fe2000c101506 */
[----:B------:R-:W-:-:S02]  /*73a0*/  IMAD.HI R3, R2, 0x4, RZ ;  /* 0x0000000402037827 */ /* 0x000fc400078e02ff */
[----:B------:R-:W-:Y:S01]  /*73b0*/  IADD3 R2, P0, P1, R5, c[0x0][0x180], R4 ;  /* 0x0000600005027a10 */ /* 0x000fe2000791e004 */
[----:B------:R-:W-:Y:S03]  /*73c0*/  STG.E.U16 [R94.64], R24 ;  /* 0x000000185e007986 */ /* 0x000fe6000c101506 */
[----:B------:R-:W-:Y:S01]  /*73d0*/  IADD3.X R3, R6, c[0x0][0x184], R3, P0, P1 ;  /* 0x0000610006037a10 */ /* 0x000fe200007e2403 */
[----:B------:R-:W-:Y:S04]  /*73e0*/  STG.E.U16 [R96.64], R48 ;  /* 0x0000003060007986 */ /* 0x000fe8000c101506 */
        /* <DEDUP_REMOVED lines=30> */
[----:B------:R-:W-:Y:S06]  /*75d0*/  BAR.SYNC.DEFER_BLOCKING 0x0 ;  /* 0x0000000000007b1d */ /* 0x000fec0000010000 */
[----:B------:R-:W-:Y:S04]  /*75e0*/  STS.64 [R9], R132 ;  /* 0x0000008409007388 */ /* 0x000fe80000000a00 */
[----:B------:R-:W-:Y:S04]  /*75f0*/  STS.64 [R9+0x200], R42 ;  /* 0x0002002a09007388 */ /* 0x000fe80000000a00 */
[----:B------:R-:W-:Y:S06]  /*7600*/  BAR.SYNC.DEFER_BLOCKING 0x0 ;  /* 0x0000000000007b1d */ /* 0x000fec0000010000 */
[----:B------:R-:W0:Y:S04]  /*7610*/  LDS R7, [R0] ;  /* 0x0000000000077984 */ /* 0x000e280000000800 */
[----:B0-----:R-:W-:Y:S01]  /*7620*/  STG.E [R2.64], R7 ;  /* 0x0000000702007986 */ /* 0x001fe2000c101906 */
[----:B------:R-:W-:Y:S05]  /*7630*/  EXIT ;  /* 0x000000000000794d */ /* 0x000fea0003800000 */
.L_x_2:
[----:B------:R-:W-:-:S00]  /*7640*/  BRA `(.L_x_2) ;  /* 0xfffffff000007947 */ /* 0x000fc0000383ffff */
[----:B------:R-:W-:-:S00]  /*7650*/  NOP ;  /* 0x0000000000007918 */ /* 0x000fc00000000000 */
        /* <DEDUP_REMOVED lines=10> */
.L_x_3:


//--------------------- .nv.global.init           --------------------------
	.section	.nv.global.init,"aw",@progbits
.nv.global.init:
	.type		_$_str,@object
	.size		_$_str,(.L_0 - _$_str)
_$_str:
        /*0000*/ 	.byte	0x5f, 0x5f, 0x43, 0x55, 0x44, 0x41, 0x5f, 0x46, 0x54, 0x5a, 0x00
.L_0:


//--------------------- .nv.shared.attn_fwd       --------------------------
	.section	.nv.shared.attn_fwd,"aw",@nobits
	.sectionflags	@""
	.align	16
